//
// Generated by NVIDIA NVVM Compiler
//
// Compiler Build ID: CL-36424714
// Cuda compilation tools, release 13.0, V13.0.88
// Based on NVVM 20.0.0
//

.version 9.0
.target sm_100
.address_size 64

	// .globl	_Z26hgemm_m16n16k16_bk32_asyncP6__halfS0_S0_iii
.extern .shared .align 16 .b8 s_mem[];

.visible .entry _Z26hgemm_m16n16k16_bk32_asyncP6__halfS0_S0_iii(
	.param .u64 .ptr .align 1 _Z26hgemm_m16n16k16_bk32_asyncP6__halfS0_S0_iii_param_0,
	.param .u64 .ptr .align 1 _Z26hgemm_m16n16k16_bk32_asyncP6__halfS0_S0_iii_param_1,
	.param .u64 .ptr .align 1 _Z26hgemm_m16n16k16_bk32_asyncP6__halfS0_S0_iii_param_2,
	.param .u32 _Z26hgemm_m16n16k16_bk32_asyncP6__halfS0_S0_iii_param_3,
	.param .u32 _Z26hgemm_m16n16k16_bk32_asyncP6__halfS0_S0_iii_param_4,
	.param .u32 _Z26hgemm_m16n16k16_bk32_asyncP6__halfS0_S0_iii_param_5
)
.maxntid 256
{
	.reg .pred 	%p<3>;
	.reg .b16 	%rs<2>;
	.reg .b32 	%r<925>;
	.reg .b32 	%f<2>;
	.reg .b64 	%rd<57>;

	ld.param.u64 	%rd4, [_Z26hgemm_m16n16k16_bk32_asyncP6__halfS0_S0_iii_param_0];
	ld.param.u64 	%rd5, [_Z26hgemm_m16n16k16_bk32_asyncP6__halfS0_S0_iii_param_1];
	ld.param.u32 	%r212, [_Z26hgemm_m16n16k16_bk32_asyncP6__halfS0_S0_iii_param_4];
	ld.param.u32 	%r213, [_Z26hgemm_m16n16k16_bk32_asyncP6__halfS0_S0_iii_param_5];
	mov.u32 	%r220, %ctaid.x;
	mov.u32 	%r221, %ctaid.y;
	mov.u32 	%r222, %tid.x;
	mov.f32 	%f1, 0f00000000;
	// begin inline asm
	{  cvt.rn.f16.f32 %rs1, %f1;}

	// end inline asm
	mov.b32 	%r861, {%rs1, %rs1};
	shr.u32 	%r223, %r222, 1;
	and.b32  	%r224, %r223, 126;
	shl.b32 	%r225, %r222, 3;
	and.b32  	%r2, %r225, 24;
	shr.u32 	%r226, %r222, 3;
	and.b32  	%r3, %r226, 28;
	and.b32  	%r4, %r225, 248;
	mad.lo.s32 	%r227, %r224, 40, %r2;
	shl.b32 	%r228, %r227, 1;
	mov.u32 	%r229, s_mem;
	add.s32 	%r214, %r228, %r229;
	add.s32 	%r215, %r214, 80;
	mad.lo.s32 	%r230, %r3, 264, %r4;
	shl.b32 	%r231, %r230, 1;
	add.s32 	%r232, %r229, %r231;
	add.s32 	%r216, %r232, 20480;
	add.s32 	%r217, %r232, 21008;
	add.s32 	%r218, %r232, 21536;
	add.s32 	%r219, %r232, 22064;
	shl.b32 	%r233, %r221, 7;
	or.b32  	%r5, %r233, %r224;
	shl.b32 	%r6, %r220, 8;
	or.b32  	%r234, %r4, %r6;
	mad.lo.s32 	%r7, %r213, %r5, %r2;
	mad.lo.s32 	%r235, %r212, %r3, %r234;
	mul.wide.s32 	%rd13, %r7, 2;
	add.s64 	%rd7, %rd4, %rd13;
	// begin inline asm
	cp.async.ca.shared.global [%r214], [%rd7], 16;

	// end inline asm
	mul.wide.s32 	%rd14, %r213, 2;
	add.s64 	%rd8, %rd7, %rd14;
	// begin inline asm
	cp.async.ca.shared.global [%r215], [%rd8], 16;

	// end inline asm
	mul.wide.s32 	%rd15, %r235, 2;
	add.s64 	%rd9, %rd5, %rd15;
	// begin inline asm
	cp.async.ca.shared.global [%r216], [%rd9], 16;

	// end inline asm
	mul.wide.s32 	%rd16, %r212, 2;
	add.s64 	%rd10, %rd9, %rd16;
	// begin inline asm
	cp.async.ca.shared.global [%r217], [%rd10], 16;

	// end inline asm
	add.s64 	%rd11, %rd10, %rd16;
	// begin inline asm
	cp.async.ca.shared.global [%r218], [%rd11], 16;

	// end inline asm
	add.s64 	%rd12, %rd11, %rd16;
	// begin inline asm
	cp.async.ca.shared.global [%r219], [%rd12], 16;

	// end inline asm
	// begin inline asm
	cp.async.commit_group;

	// end inline asm
	// begin inline asm
	cp.async.wait_group 0;

	// end inline asm
	bar.sync 	0;
	shr.s32 	%r236, %r213, 31;
	shr.u32 	%r237, %r236, 27;
	add.s32 	%r238, %r213, %r237;
	shr.s32 	%r8, %r238, 5;
	setp.lt.s32 	%p1, %r213, 64;
	mov.u32 	%r862, %r861;
	mov.u32 	%r863, %r861;
	mov.u32 	%r864, %r861;
	mov.u32 	%r865, %r861;
	mov.u32 	%r866, %r861;
	mov.u32 	%r867, %r861;
	mov.u32 	%r868, %r861;
	mov.u32 	%r869, %r861;
	mov.u32 	%r870, %r861;
	mov.u32 	%r871, %r861;
	mov.u32 	%r872, %r861;
	mov.u32 	%r873, %r861;
	mov.u32 	%r874, %r861;
	mov.u32 	%r875, %r861;
	mov.u32 	%r876, %r861;
	mov.u32 	%r877, %r861;
	mov.u32 	%r878, %r861;
	mov.u32 	%r879, %r861;
	mov.u32 	%r880, %r861;
	mov.u32 	%r881, %r861;
	mov.u32 	%r882, %r861;
	mov.u32 	%r883, %r861;
	mov.u32 	%r884, %r861;
	mov.u32 	%r885, %r861;
	mov.u32 	%r886, %r861;
	mov.u32 	%r887, %r861;
	mov.u32 	%r888, %r861;
	mov.u32 	%r889, %r861;
	mov.u32 	%r890, %r861;
	mov.u32 	%r891, %r861;
	mov.u32 	%r892, %r861;
	mov.u32 	%r893, %r861;
	mov.u32 	%r894, %r861;
	mov.u32 	%r895, %r861;
	mov.u32 	%r896, %r861;
	mov.u32 	%r897, %r861;
	mov.u32 	%r898, %r861;
	mov.u32 	%r899, %r861;
	mov.u32 	%r900, %r861;
	mov.u32 	%r901, %r861;
	mov.u32 	%r902, %r861;
	mov.u32 	%r903, %r861;
	mov.u32 	%r904, %r861;
	mov.u32 	%r905, %r861;
	mov.u32 	%r906, %r861;
	mov.u32 	%r907, %r861;
	mov.u32 	%r908, %r861;
	mov.u32 	%r909, %r861;
	mov.u32 	%r910, %r861;
	mov.u32 	%r911, %r861;
	mov.u32 	%r912, %r861;
	mov.u32 	%r913, %r861;
	mov.u32 	%r914, %r861;
	mov.u32 	%r915, %r861;
	mov.u32 	%r916, %r861;
	mov.u32 	%r917, %r861;
	mov.u32 	%r918, %r861;
	mov.u32 	%r919, %r861;
	mov.u32 	%r920, %r861;
	mov.u32 	%r921, %r861;
	mov.u32 	%r922, %r861;
	mov.u32 	%r923, %r861;
	mov.u32 	%r924, %r861;
	@%p1 bra 	$L__BB0_3;
	ld.param.u32 	%r790, [_Z26hgemm_m16n16k16_bk32_asyncP6__halfS0_S0_iii_param_4];
	ld.param.u64 	%rd52, [_Z26hgemm_m16n16k16_bk32_asyncP6__halfS0_S0_iii_param_0];
	max.s32 	%r240, %r8, 2;
	neg.s32 	%r796, %r240;
	or.b32  	%r241, %r3, 32;
	mad.lo.s32 	%r242, %r790, %r241, %r6;
	add.s32 	%r794, %r242, %r4;
	mad.lo.s32 	%r243, %r213, %r5, %r213;
	add.s32 	%r793, %r243, %r2;
	mul.wide.u32 	%rd17, %r7, 2;
	add.s64 	%rd18, %rd17, %rd52;
	add.s64 	%rd56, %rd18, 64;
	mov.b32 	%r795, 0;
	mov.u32 	%r862, %r861;
	mov.u32 	%r863, %r861;
	mov.u32 	%r864, %r861;
	mov.u32 	%r865, %r861;
	mov.u32 	%r866, %r861;
	mov.u32 	%r867, %r861;
	mov.u32 	%r868, %r861;
	mov.u32 	%r869, %r861;
	mov.u32 	%r870, %r861;
	mov.u32 	%r871, %r861;
	mov.u32 	%r872, %r861;
	mov.u32 	%r873, %r861;
	mov.u32 	%r874, %r861;
	mov.u32 	%r875, %r861;
	mov.u32 	%r876, %r861;
	mov.u32 	%r877, %r861;
	mov.u32 	%r878, %r861;
	mov.u32 	%r879, %r861;
	mov.u32 	%r880, %r861;
	mov.u32 	%r881, %r861;
	mov.u32 	%r882, %r861;
	mov.u32 	%r883, %r861;
	mov.u32 	%r884, %r861;
	mov.u32 	%r885, %r861;
	mov.u32 	%r886, %r861;
	mov.u32 	%r887, %r861;
	mov.u32 	%r888, %r861;
	mov.u32 	%r889, %r861;
	mov.u32 	%r890, %r861;
	mov.u32 	%r891, %r861;
	mov.u32 	%r892, %r861;
	mov.u32 	%r893, %r861;
	mov.u32 	%r894, %r861;
	mov.u32 	%r895, %r861;
	mov.u32 	%r896, %r861;
	mov.u32 	%r897, %r861;
	mov.u32 	%r898, %r861;
	mov.u32 	%r899, %r861;
	mov.u32 	%r900, %r861;
	mov.u32 	%r901, %r861;
	mov.u32 	%r902, %r861;
	mov.u32 	%r903, %r861;
	mov.u32 	%r904, %r861;
	mov.u32 	%r905, %r861;
	mov.u32 	%r906, %r861;
	mov.u32 	%r907, %r861;
	mov.u32 	%r908, %r861;
	mov.u32 	%r909, %r861;
	mov.u32 	%r910, %r861;
	mov.u32 	%r911, %r861;
	mov.u32 	%r912, %r861;
	mov.u32 	%r913, %r861;
	mov.u32 	%r914, %r861;
	mov.u32 	%r915, %r861;
	mov.u32 	%r916, %r861;
	mov.u32 	%r917, %r861;
	mov.u32 	%r918, %r861;
	mov.u32 	%r919, %r861;
	mov.u32 	%r920, %r861;
	mov.u32 	%r921, %r861;
	mov.u32 	%r922, %r861;
	mov.u32 	%r923, %r861;
	mov.u32 	%r924, %r861;
$L__BB0_2:
	ld.param.u32 	%r791, [_Z26hgemm_m16n16k16_bk32_asyncP6__halfS0_S0_iii_param_4];
	ld.param.u64 	%rd54, [_Z26hgemm_m16n16k16_bk32_asyncP6__halfS0_S0_iii_param_1];
	ld.param.u64 	%rd53, [_Z26hgemm_m16n16k16_bk32_asyncP6__halfS0_S0_iii_param_0];
	add.s32 	%r795, %r795, 1;
	mul.wide.s32 	%rd25, %r794, 2;
	mul.wide.s32 	%rd26, %r791, 2;
	add.s64 	%rd21, %rd54, %rd25;
	add.s64 	%rd22, %rd21, %rd26;
	mul.wide.s32 	%rd27, %r791, 4;
	add.s64 	%rd23, %rd21, %rd27;
	mul.wide.s32 	%rd28, %r791, 6;
	add.s64 	%rd24, %rd21, %rd28;
	and.b32  	%r250, %r795, 1;
	xor.b32  	%r251, %r250, 1;
	mov.u32 	%r252, %tid.x;
	shr.u32 	%r253, %r252, 1;
	and.b32  	%r254, %r253, 126;
	shl.b32 	%r255, %r252, 3;
	and.b32  	%r256, %r255, 24;
	mad.lo.s32 	%r257, %r254, 40, %r256;
	shl.b32 	%r258, %r257, 1;
	mov.u32 	%r259, s_mem;
	add.s32 	%r260, %r258, %r259;
	mad.lo.s32 	%r244, %r250, 10240, %r260;
	// begin inline asm
	cp.async.ca.shared.global [%r244], [%rd56], 16;

	// end inline asm
	add.s32 	%r245, %r244, 80;
	mul.wide.u32 	%rd29, %r793, 2;
	add.s64 	%rd30, %rd53, %rd29;
	add.s64 	%rd20, %rd30, 64;
	// begin inline asm
	cp.async.ca.shared.global [%r245], [%rd20], 16;

	// end inline asm
	shr.u32 	%r261, %r252, 3;
	and.b32  	%r262, %r261, 28;
	and.b32  	%r263, %r255, 248;
	mad.lo.s32 	%r264, %r262, 264, %r263;
	shl.b32 	%r265, %r264, 1;
	add.s32 	%r266, %r259, 20480;
	add.s32 	%r267, %r265, %r266;
	mad.lo.s32 	%r246, %r250, 16896, %r267;
	// begin inline asm
	cp.async.ca.shared.global [%r246], [%rd21], 16;

	// end inline asm
	add.s32 	%r247, %r246, 528;
	// begin inline asm
	cp.async.ca.shared.global [%r247], [%rd22], 16;

	// end inline asm
	add.s32 	%r248, %r246, 1056;
	// begin inline asm
	cp.async.ca.shared.global [%r248], [%rd23], 16;

	// end inline asm
	add.s32 	%r249, %r246, 1584;
	// begin inline asm
	cp.async.ca.shared.global [%r249], [%rd24], 16;

	// end inline asm
	shr.u32 	%r268, %r252, 5;
	and.b32  	%r269, %r268, 1;
	mul.lo.s32 	%r270, %r269, 2560;
	mad.lo.s32 	%r271, %r251, 5120, %r270;
	shl.b32 	%r272, %r271, 1;
	add.s32 	%r273, %r259, %r272;
	mov.b32 	%r274, 40;
	wmma.load.a.sync.aligned.row.m16n16k16.shared.f16 	{%r275, %r276, %r277, %r278, %r279, %r280, %r281, %r282}, [%r273], %r274;
	add.s32 	%r283, %r273, 1280;
	wmma.load.a.sync.aligned.row.m16n16k16.shared.f16 	{%r284, %r285, %r286, %r287, %r288, %r289, %r290, %r291}, [%r283], %r274;
	add.s32 	%r292, %r273, 2560;
	wmma.load.a.sync.aligned.row.m16n16k16.shared.f16 	{%r293, %r294, %r295, %r296, %r297, %r298, %r299, %r300}, [%r292], %r274;
	add.s32 	%r301, %r273, 3840;
	wmma.load.a.sync.aligned.row.m16n16k16.shared.f16 	{%r302, %r303, %r304, %r305, %r306, %r307, %r308, %r309}, [%r301], %r274;
	add.s32 	%r310, %r273, 32;
	wmma.load.a.sync.aligned.row.m16n16k16.shared.f16 	{%r311, %r312, %r313, %r314, %r315, %r316, %r317, %r318}, [%r310], %r274;
	add.s32 	%r319, %r273, 1312;
	wmma.load.a.sync.aligned.row.m16n16k16.shared.f16 	{%r320, %r321, %r322, %r323, %r324, %r325, %r326, %r327}, [%r319], %r274;
	add.s32 	%r328, %r273, 2592;
	wmma.load.a.sync.aligned.row.m16n16k16.shared.f16 	{%r329, %r330, %r331, %r332, %r333, %r334, %r335, %r336}, [%r328], %r274;
	add.s32 	%r337, %r273, 3872;
	wmma.load.a.sync.aligned.row.m16n16k16.shared.f16 	{%r338, %r339, %r340, %r341, %r342, %r343, %r344, %r345}, [%r337], %r274;
	mul.lo.s32 	%r346, %r251, 8448;
	and.b32  	%r347, %r252, 192;
	or.b32  	%r348, %r346, %r347;
	shl.b32 	%r349, %r348, 1;
	add.s32 	%r350, %r266, %r349;
	mov.b32 	%r351, 264;
	wmma.load.b.sync.aligned.row.m16n16k16.shared.f16 	{%r352, %r353, %r354, %r355, %r356, %r357, %r358, %r359}, [%r350], %r351;
	add.s32 	%r360, %r350, 32;
	wmma.load.b.sync.aligned.row.m16n16k16.shared.f16 	{%r361, %r362, %r363, %r364, %r365, %r366, %r367, %r368}, [%r360], %r351;
	add.s32 	%r369, %r350, 64;
	wmma.load.b.sync.aligned.row.m16n16k16.shared.f16 	{%r370, %r371, %r372, %r373, %r374, %r375, %r376, %r377}, [%r369], %r351;
	add.s32 	%r378, %r350, 96;
	wmma.load.b.sync.aligned.row.m16n16k16.shared.f16 	{%r379, %r380, %r381, %r382, %r383, %r384, %r385, %r386}, [%r378], %r351;
	add.s32 	%r387, %r350, 8448;
	wmma.load.b.sync.aligned.row.m16n16k16.shared.f16 	{%r388, %r389, %r390, %r391, %r392, %r393, %r394, %r395}, [%r387], %r351;
	add.s32 	%r396, %r350, 8480;
	wmma.load.b.sync.aligned.row.m16n16k16.shared.f16 	{%r397, %r398, %r399, %r400, %r401, %r402, %r403, %r404}, [%r396], %r351;
	add.s32 	%r405, %r350, 8512;
	wmma.load.b.sync.aligned.row.m16n16k16.shared.f16 	{%r406, %r407, %r408, %r409, %r410, %r411, %r412, %r413}, [%r405], %r351;
	add.s32 	%r414, %r350, 8544;
	wmma.load.b.sync.aligned.row.m16n16k16.shared.f16 	{%r415, %r416, %r417, %r418, %r419, %r420, %r421, %r422}, [%r414], %r351;
	wmma.mma.sync.aligned.row.row.m16n16k16.f16.f16 {%r423, %r424, %r425, %r426}, {%r275, %r276, %r277, %r278, %r279, %r280, %r281, %r282}, {%r352, %r353, %r354, %r355, %r356, %r357, %r358, %r359}, {%r924, %r923, %r922, %r921};
	wmma.mma.sync.aligned.row.row.m16n16k16.f16.f16 {%r924, %r923, %r922, %r921}, {%r311, %r312, %r313, %r314, %r315, %r316, %r317, %r318}, {%r388, %r389, %r390, %r391, %r392, %r393, %r394, %r395}, {%r423, %r424, %r425, %r426};
	wmma.mma.sync.aligned.row.row.m16n16k16.f16.f16 {%r427, %r428, %r429, %r430}, {%r275, %r276, %r277, %r278, %r279, %r280, %r281, %r282}, {%r361, %r362, %r363, %r364, %r365, %r366, %r367, %r368}, {%r920, %r919, %r918, %r917};
	wmma.mma.sync.aligned.row.row.m16n16k16.f16.f16 {%r920, %r919, %r918, %r917}, {%r311, %r312, %r313, %r314, %r315, %r316, %r317, %r318}, {%r397, %r398, %r399, %r400, %r401, %r402, %r403, %r404}, {%r427, %r428, %r429, %r430};
	wmma.mma.sync.aligned.row.row.m16n16k16.f16.f16 {%r431, %r432, %r433, %r434}, {%r275, %r276, %r277, %r278, %r279, %r280, %r281, %r282}, {%r370, %r371, %r372, %r373, %r374, %r375, %r376, %r377}, {%r916, %r915, %r914, %r913};
	wmma.mma.sync.aligned.row.row.m16n16k16.f16.f16 {%r916, %r915, %r914, %r913}, {%r311, %r312, %r313, %r314, %r315, %r316, %r317, %r318}, {%r406, %r407, %r408, %r409, %r410, %r411, %r412, %r413}, {%r431, %r432, %r433, %r434};
	wmma.mma.sync.aligned.row.row.m16n16k16.f16.f16 {%r435, %r436, %r437, %r438}, {%r275, %r276, %r277, %r278, %r279, %r280, %r281, %r282}, {%r379, %r380, %r381, %r382, %r383, %r384, %r385, %r386}, {%r912, %r911, %r910, %r909};
	wmma.mma.sync.aligned.row.row.m16n16k16.f16.f16 {%r912, %r911, %r910, %r909}, {%r311, %r312, %r313, %r314, %r315, %r316, %r317, %r318}, {%r415, %r416, %r417, %r418, %r419, %r420, %r421, %r422}, {%r435, %r436, %r437, %r438};
	wmma.mma.sync.aligned.row.row.m16n16k16.f16.f16 {%r439, %r440, %r441, %r442}, {%r284, %r285, %r286, %r287, %r288, %r289, %r290, %r291}, {%r352, %r353, %r354, %r355, %r356, %r357, %r358, %r359}, {%r908, %r907, %r906, %r905};
	wmma.mma.sync.aligned.row.row.m16n16k16.f16.f16 {%r908, %r907, %r906, %r905}, {%r320, %r321, %r322, %r323, %r324, %r325, %r326, %r327}, {%r388, %r389, %r390, %r391, %r392, %r393, %r394, %r395}, {%r439, %r440, %r441, %r442};
	wmma.mma.sync.aligned.row.row.m16n16k16.f16.f16 {%r443, %r444, %r445, %r446}, {%r284, %r285, %r286, %r287, %r288, %r289, %r290, %r291}, {%r361, %r362, %r363, %r364, %r365, %r366, %r367, %r368}, {%r904, %r903, %r902, %r901};
	wmma.mma.sync.aligned.row.row.m16n16k16.f16.f16 {%r904, %r903, %r902, %r901}, {%r320, %r321, %r322, %r323, %r324, %r325, %r326, %r327}, {%r397, %r398, %r399, %r400, %r401, %r402, %r403, %r404}, {%r443, %r444, %r445, %r446};
	wmma.mma.sync.aligned.row.row.m16n16k16.f16.f16 {%r447, %r448, %r449, %r450}, {%r284, %r285, %r286, %r287, %r288, %r289, %r290, %r291}, {%r370, %r371, %r372, %r373, %r374, %r375, %r376, %r377}, {%r900, %r899, %r898, %r897};
	wmma.mma.sync.aligned.row.row.m16n16k16.f16.f16 {%r900, %r899, %r898, %r897}, {%r320, %r321, %r322, %r323, %r324, %r325, %r326, %r327}, {%r406, %r407, %r408, %r409, %r410, %r411, %r412, %r413}, {%r447, %r448, %r449, %r450};
	wmma.mma.sync.aligned.row.row.m16n16k16.f16.f16 {%r451, %r452, %r453, %r454}, {%r284, %r285, %r286, %r287, %r288, %r289, %r290, %r291}, {%r379, %r380, %r381, %r382, %r383, %r384, %r385, %r386}, {%r896, %r895, %r894, %r893};
	wmma.mma.sync.aligned.row.row.m16n16k16.f16.f16 {%r896, %r895, %r894, %r893}, {%r320, %r321, %r322, %r323, %r324, %r325, %r326, %r327}, {%r415, %r416, %r417, %r418, %r419, %r420, %r421, %r422}, {%r451, %r452, %r453, %r454};
	wmma.mma.sync.aligned.row.row.m16n16k16.f16.f16 {%r455, %r456, %r457, %r458}, {%r293, %r294, %r295, %r296, %r297, %r298, %r299, %r300}, {%r352, %r353, %r354, %r355, %r356, %r357, %r358, %r359}, {%r892, %r891, %r890, %r889};
	wmma.mma.sync.aligned.row.row.m16n16k16.f16.f16 {%r892, %r891, %r890, %r889}, {%r329, %r330, %r331, %r332, %r333, %r334, %r335, %r336}, {%r388, %r389, %r390, %r391, %r392, %r393, %r394, %r395}, {%r455, %r456, %r457, %r458};
	wmma.mma.sync.aligned.row.row.m16n16k16.f16.f16 {%r459, %r460, %r461, %r462}, {%r293, %r294, %r295, %r296, %r297, %r298, %r299, %r300}, {%r361, %r362, %r363, %r364, %r365, %r366, %r367, %r368}, {%r888, %r887, %r886, %r885};
	wmma.mma.sync.aligned.row.row.m16n16k16.f16.f16 {%r888, %r887, %r886, %r885}, {%r329, %r330, %r331, %r332, %r333, %r334, %r335, %r336}, {%r397, %r398, %r399, %r400, %r401, %r402, %r403, %r404}, {%r459, %r460, %r461, %r462};
	wmma.mma.sync.aligned.row.row.m16n16k16.f16.f16 {%r463, %r464, %r465, %r466}, {%r293, %r294, %r295, %r296, %r297, %r298, %r299, %r300}, {%r370, %r371, %r372, %r373, %r374, %r375, %r376, %r377}, {%r884, %r883, %r882, %r881};
	wmma.mma.sync.aligned.row.row.m16n16k16.f16.f16 {%r884, %r883, %r882, %r881}, {%r329, %r330, %r331, %r332, %r333, %r334, %r335, %r336}, {%r406, %r407, %r408, %r409, %r410, %r411, %r412, %r413}, {%r463, %r464, %r465, %r466};
	wmma.mma.sync.aligned.row.row.m16n16k16.f16.f16 {%r467, %r468, %r469, %r470}, {%r293, %r294, %r295, %r296, %r297, %r298, %r299, %r300}, {%r379, %r380, %r381, %r382, %r383, %r384, %r385, %r386}, {%r880, %r879, %r878, %r877};
	wmma.mma.sync.aligned.row.row.m16n16k16.f16.f16 {%r880, %r879, %r878, %r877}, {%r329, %r330, %r331, %r332, %r333, %r334, %r335, %r336}, {%r415, %r416, %r417, %r418, %r419, %r420, %r421, %r422}, {%r467, %r468, %r469, %r470};
	wmma.mma.sync.aligned.row.row.m16n16k16.f16.f16 {%r471, %r472, %r473, %r474}, {%r302, %r303, %r304, %r305, %r306, %r307, %r308, %r309}, {%r352, %r353, %r354, %r355, %r356, %r357, %r358, %r359}, {%r876, %r875, %r874, %r873};
	wmma.mma.sync.aligned.row.row.m16n16k16.f16.f16 {%r876, %r875, %r874, %r873}, {%r338, %r339, %r340, %r341, %r342, %r343, %r344, %r345}, {%r388, %r389, %r390, %r391, %r392, %r393, %r394, %r395}, {%r471, %r472, %r473, %r474};
	wmma.mma.sync.aligned.row.row.m16n16k16.f16.f16 {%r475, %r476, %r477, %r478}, {%r302, %r303, %r304, %r305, %r306, %r307, %r308, %r309}, {%r361, %r362, %r363, %r364, %r365, %r366, %r367, %r368}, {%r872, %r871, %r870, %r869};
	wmma.mma.sync.aligned.row.row.m16n16k16.f16.f16 {%r872, %r871, %r870, %r869}, {%r338, %r339, %r340, %r341, %r342, %r343, %r344, %r345}, {%r397, %r398, %r399, %r400, %r401, %r402, %r403, %r404}, {%r475, %r476, %r477, %r478};
	wmma.mma.sync.aligned.row.row.m16n16k16.f16.f16 {%r479, %r480, %r481, %r482}, {%r302, %r303, %r304, %r305, %r306, %r307, %r308, %r309}, {%r370, %r371, %r372, %r373, %r374, %r375, %r376, %r377}, {%r868, %r867, %r866, %r865};
	wmma.mma.sync.aligned.row.row.m16n16k16.f16.f16 {%r868, %r867, %r866, %r865}, {%r338, %r339, %r340, %r341, %r342, %r343, %r344, %r345}, {%r406, %r407, %r408, %r409, %r410, %r411, %r412, %r413}, {%r479, %r480, %r481, %r482};
	wmma.mma.sync.aligned.row.row.m16n16k16.f16.f16 {%r483, %r484, %r485, %r486}, {%r302, %r303, %r304, %r305, %r306, %r307, %r308, %r309}, {%r379, %r380, %r381, %r382, %r383, %r384, %r385, %r386}, {%r864, %r863, %r862, %r861};
	wmma.mma.sync.aligned.row.row.m16n16k16.f16.f16 {%r864, %r863, %r862, %r861}, {%r338, %r339, %r340, %r341, %r342, %r343, %r344, %r345}, {%r415, %r416, %r417, %r418, %r419, %r420, %r421, %r422}, {%r483, %r484, %r485, %r486};
	// begin inline asm
	cp.async.commit_group;

	// end inline asm
	// begin inline asm
	cp.async.wait_group 0;

	// end inline asm
	bar.sync 	0;
	add.s32 	%r796, %r796, 1;
	shl.b32 	%r487, %r791, 5;
	add.s32 	%r794, %r794, %r487;
	add.s32 	%r793, %r793, 32;
	add.s64 	%rd56, %rd56, 64;
	setp.ne.s32 	%p2, %r796, -1;
	@%p2 bra 	$L__BB0_2;
$L__BB0_3:
	ld.param.u32 	%r792, [_Z26hgemm_m16n16k16_bk32_asyncP6__halfS0_S0_iii_param_4];
	ld.param.u64 	%rd55, [_Z26hgemm_m16n16k16_bk32_asyncP6__halfS0_S0_iii_param_2];
	cvta.to.global.u64 	%rd31, %rd55;
	not.b32 	%r488, %r8;
	and.b32  	%r489, %r488, 1;
	mov.u32 	%r490, %tid.x;
	shr.u32 	%r491, %r490, 5;
	and.b32  	%r492, %r491, 1;
	mul.lo.s32 	%r493, %r492, 2560;
	mad.lo.s32 	%r494, %r489, 5120, %r493;
	shl.b32 	%r495, %r494, 1;
	mov.u32 	%r496, s_mem;
	add.s32 	%r497, %r496, %r495;
	mov.b32 	%r498, 40;
	wmma.load.a.sync.aligned.row.m16n16k16.shared.f16 	{%r499, %r500, %r501, %r502, %r503, %r504, %r505, %r506}, [%r497], %r498;
	add.s32 	%r507, %r497, 1280;
	wmma.load.a.sync.aligned.row.m16n16k16.shared.f16 	{%r508, %r509, %r510, %r511, %r512, %r513, %r514, %r515}, [%r507], %r498;
	add.s32 	%r516, %r497, 2560;
	wmma.load.a.sync.aligned.row.m16n16k16.shared.f16 	{%r517, %r518, %r519, %r520, %r521, %r522, %r523, %r524}, [%r516], %r498;
	add.s32 	%r525, %r497, 3840;
	wmma.load.a.sync.aligned.row.m16n16k16.shared.f16 	{%r526, %r527, %r528, %r529, %r530, %r531, %r532, %r533}, [%r525], %r498;
	add.s32 	%r534, %r497, 32;
	wmma.load.a.sync.aligned.row.m16n16k16.shared.f16 	{%r535, %r536, %r537, %r538, %r539, %r540, %r541, %r542}, [%r534], %r498;
	add.s32 	%r543, %r497, 1312;
	wmma.load.a.sync.aligned.row.m16n16k16.shared.f16 	{%r544, %r545, %r546, %r547, %r548, %r549, %r550, %r551}, [%r543], %r498;
	add.s32 	%r552, %r497, 2592;
	wmma.load.a.sync.aligned.row.m16n16k16.shared.f16 	{%r553, %r554, %r555, %r556, %r557, %r558, %r559, %r560}, [%r552], %r498;
	add.s32 	%r561, %r497, 3872;
	wmma.load.a.sync.aligned.row.m16n16k16.shared.f16 	{%r562, %r563, %r564, %r565, %r566, %r567, %r568, %r569}, [%r561], %r498;
	mul.lo.s32 	%r570, %r489, 8448;
	and.b32  	%r571, %r490, 192;
	or.b32  	%r572, %r570, %r571;
	shl.b32 	%r573, %r572, 1;
	add.s32 	%r574, %r496, %r573;
	add.s32 	%r575, %r574, 20480;
	mov.b32 	%r576, 264;
	wmma.load.b.sync.aligned.row.m16n16k16.shared.f16 	{%r577, %r578, %r579, %r580, %r581, %r582, %r583, %r584}, [%r575], %r576;
	add.s32 	%r585, %r574, 20512;
	wmma.load.b.sync.aligned.row.m16n16k16.shared.f16 	{%r586, %r587, %r588, %r589, %r590, %r591, %r592, %r593}, [%r585], %r576;
	add.s32 	%r594, %r574, 20544;
	wmma.load.b.sync.aligned.row.m16n16k16.shared.f16 	{%r595, %r596, %r597, %r598, %r599, %r600, %r601, %r602}, [%r594], %r576;
	add.s32 	%r603, %r574, 20576;
	wmma.load.b.sync.aligned.row.m16n16k16.shared.f16 	{%r604, %r605, %r606, %r607, %r608, %r609, %r610, %r611}, [%r603], %r576;
	add.s32 	%r612, %r574, 28928;
	wmma.load.b.sync.aligned.row.m16n16k16.shared.f16 	{%r613, %r614, %r615, %r616, %r617, %r618, %r619, %r620}, [%r612], %r576;
	add.s32 	%r621, %r574, 28960;
	wmma.load.b.sync.aligned.row.m16n16k16.shared.f16 	{%r622, %r623, %r624, %r625, %r626, %r627, %r628, %r629}, [%r621], %r576;
	add.s32 	%r630, %r574, 28992;
	wmma.load.b.sync.aligned.row.m16n16k16.shared.f16 	{%r631, %r632, %r633, %r634, %r635, %r636, %r637, %r638}, [%r630], %r576;
	add.s32 	%r639, %r574, 29024;
	wmma.load.b.sync.aligned.row.m16n16k16.shared.f16 	{%r640, %r641, %r642, %r643, %r644, %r645, %r646, %r647}, [%r639], %r576;
	wmma.mma.sync.aligned.row.row.m16n16k16.f16.f16 {%r648, %r649, %r650, %r651}, {%r499, %r500, %r501, %r502, %r503, %r504, %r505, %r506}, {%r577, %r578, %r579, %r580, %r581, %r582, %r583, %r584}, {%r924, %r923, %r922, %r921};
	wmma.mma.sync.aligned.row.row.m16n16k16.f16.f16 {%r652, %r653, %r654, %r655}, {%r535, %r536, %r537, %r538, %r539, %r540, %r541, %r542}, {%r613, %r614, %r615, %r616, %r617, %r618, %r619, %r620}, {%r648, %r649, %r650, %r651};
	wmma.mma.sync.aligned.row.row.m16n16k16.f16.f16 {%r656, %r657, %r658, %r659}, {%r499, %r500, %r501, %r502, %r503, %r504, %r505, %r506}, {%r586, %r587, %r588, %r589, %r590, %r591, %r592, %r593}, {%r920, %r919, %r918, %r917};
	wmma.mma.sync.aligned.row.row.m16n16k16.f16.f16 {%r660, %r661, %r662, %r663}, {%r535, %r536, %r537, %r538, %r539, %r540, %r541, %r542}, {%r622, %r623, %r624, %r625, %r626, %r627, %r628, %r629}, {%r656, %r657, %r658, %r659};
	wmma.mma.sync.aligned.row.row.m16n16k16.f16.f16 {%r664, %r665, %r666, %r667}, {%r499, %r500, %r501, %r502, %r503, %r504, %r505, %r506}, {%r595, %r596, %r597, %r598, %r599, %r600, %r601, %r602}, {%r916, %r915, %r914, %r913};
	wmma.mma.sync.aligned.row.row.m16n16k16.f16.f16 {%r668, %r669, %r670, %r671}, {%r535, %r536, %r537, %r538, %r539, %r540, %r541, %r542}, {%r631, %r632, %r633, %r634, %r635, %r636, %r637, %r638}, {%r664, %r665, %r666, %r667};
	wmma.mma.sync.aligned.row.row.m16n16k16.f16.f16 {%r672, %r673, %r674, %r675}, {%r499, %r500, %r501, %r502, %r503, %r504, %r505, %r506}, {%r604, %r605, %r606, %r607, %r608, %r609, %r610, %r611}, {%r912, %r911, %r910, %r909};
	wmma.mma.sync.aligned.row.row.m16n16k16.f16.f16 {%r676, %r677, %r678, %r679}, {%r535, %r536, %r537, %r538, %r539, %r540, %r541, %r542}, {%r640, %r641, %r642, %r643, %r644, %r645, %r646, %r647}, {%r672, %r673, %r674, %r675};
	wmma.mma.sync.aligned.row.row.m16n16k16.f16.f16 {%r680, %r681, %r682, %r683}, {%r508, %r509, %r510, %r511, %r512, %r513, %r514, %r515}, {%r577, %r578, %r579, %r580, %r581, %r582, %r583, %r584}, {%r908, %r907, %r906, %r905};
	wmma.mma.sync.aligned.row.row.m16n16k16.f16.f16 {%r684, %r685, %r686, %r687}, {%r544, %r545, %r546, %r547, %r548, %r549, %r550, %r551}, {%r613, %r614, %r615, %r616, %r617, %r618, %r619, %r620}, {%r680, %r681, %r682, %r683};
	wmma.mma.sync.aligned.row.row.m16n16k16.f16.f16 {%r688, %r689, %r690, %r691}, {%r508, %r509, %r510, %r511, %r512, %r513, %r514, %r515}, {%r586, %r587, %r588, %r589, %r590, %r591, %r592, %r593}, {%r904, %r903, %r902, %r901};
	wmma.mma.sync.aligned.row.row.m16n16k16.f16.f16 {%r692, %r693, %r694, %r695}, {%r544, %r545, %r546, %r547, %r548, %r549, %r550, %r551}, {%r622, %r623, %r624, %r625, %r626, %r627, %r628, %r629}, {%r688, %r689, %r690, %r691};
	wmma.mma.sync.aligned.row.row.m16n16k16.f16.f16 {%r696, %r697, %r698, %r699}, {%r508, %r509, %r510, %r511, %r512, %r513, %r514, %r515}, {%r595, %r596, %r597, %r598, %r599, %r600, %r601, %r602}, {%r900, %r899, %r898, %r897};
	wmma.mma.sync.aligned.row.row.m16n16k16.f16.f16 {%r700, %r701, %r702, %r703}, {%r544, %r545, %r546, %r547, %r548, %r549, %r550, %r551}, {%r631, %r632, %r633, %r634, %r635, %r636, %r637, %r638}, {%r696, %r697, %r698, %r699};
	wmma.mma.sync.aligned.row.row.m16n16k16.f16.f16 {%r704, %r705, %r706, %r707}, {%r508, %r509, %r510, %r511, %r512, %r513, %r514, %r515}, {%r604, %r605, %r606, %r607, %r608, %r609, %r610, %r611}, {%r896, %r895, %r894, %r893};
	wmma.mma.sync.aligned.row.row.m16n16k16.f16.f16 {%r708, %r709, %r710, %r711}, {%r544, %r545, %r546, %r547, %r548, %r549, %r550, %r551}, {%r640, %r641, %r642, %r643, %r644, %r645, %r646, %r647}, {%r704, %r705, %r706, %r707};
	wmma.mma.sync.aligned.row.row.m16n16k16.f16.f16 {%r712, %r713, %r714, %r715}, {%r517, %r518, %r519, %r520, %r521, %r522, %r523, %r524}, {%r577, %r578, %r579, %r580, %r581, %r582, %r583, %r584}, {%r892, %r891, %r890, %r889};
	wmma.mma.sync.aligned.row.row.m16n16k16.f16.f16 {%r716, %r717, %r718, %r719}, {%r553, %r554, %r555, %r556, %r557, %r558, %r559, %r560}, {%r613, %r614, %r615, %r616, %r617, %r618, %r619, %r620}, {%r712, %r713, %r714, %r715};
	wmma.mma.sync.aligned.row.row.m16n16k16.f16.f16 {%r720, %r721, %r722, %r723}, {%r517, %r518, %r519, %r520, %r521, %r522, %r523, %r524}, {%r586, %r587, %r588, %r589, %r590, %r591, %r592, %r593}, {%r888, %r887, %r886, %r885};
	wmma.mma.sync.aligned.row.row.m16n16k16.f16.f16 {%r724, %r725, %r726, %r727}, {%r553, %r554, %r555, %r556, %r557, %r558, %r559, %r560}, {%r622, %r623, %r624, %r625, %r626, %r627, %r628, %r629}, {%r720, %r721, %r722, %r723};
	wmma.mma.sync.aligned.row.row.m16n16k16.f16.f16 {%r728, %r729, %r730, %r731}, {%r517, %r518, %r519, %r520, %r521, %r522, %r523, %r524}, {%r595, %r596, %r597, %r598, %r599, %r600, %r601, %r602}, {%r884, %r883, %r882, %r881};
	wmma.mma.sync.aligned.row.row.m16n16k16.f16.f16 {%r732, %r733, %r734, %r735}, {%r553, %r554, %r555, %r556, %r557, %r558, %r559, %r560}, {%r631, %r632, %r633, %r634, %r635, %r636, %r637, %r638}, {%r728, %r729, %r730, %r731};
	wmma.mma.sync.aligned.row.row.m16n16k16.f16.f16 {%r736, %r737, %r738, %r739}, {%r517, %r518, %r519, %r520, %r521, %r522, %r523, %r524}, {%r604, %r605, %r606, %r607, %r608, %r609, %r610, %r611}, {%r880, %r879, %r878, %r877};
	wmma.mma.sync.aligned.row.row.m16n16k16.f16.f16 {%r740, %r741, %r742, %r743}, {%r553, %r554, %r555, %r556, %r557, %r558, %r559, %r560}, {%r640, %r641, %r642, %r643, %r644, %r645, %r646, %r647}, {%r736, %r737, %r738, %r739};
	wmma.mma.sync.aligned.row.row.m16n16k16.f16.f16 {%r744, %r745, %r746, %r747}, {%r526, %r527, %r528, %r529, %r530, %r531, %r532, %r533}, {%r577, %r578, %r579, %r580, %r581, %r582, %r583, %r584}, {%r876, %r875, %r874, %r873};
	wmma.mma.sync.aligned.row.row.m16n16k16.f16.f16 {%r748, %r749, %r750, %r751}, {%r562, %r563, %r564, %r565, %r566, %r567, %r568, %r569}, {%r613, %r614, %r615, %r616, %r617, %r618, %r619, %r620}, {%r744, %r745, %r746, %r747};
	wmma.mma.sync.aligned.row.row.m16n16k16.f16.f16 {%r752, %r753, %r754, %r755}, {%r526, %r527, %r528, %r529, %r530, %r531, %r532, %r533}, {%r586, %r587, %r588, %r589, %r590, %r591, %r592, %r593}, {%r872, %r871, %r870, %r869};
	wmma.mma.sync.aligned.row.row.m16n16k16.f16.f16 {%r756, %r757, %r758, %r759}, {%r562, %r563, %r564, %r565, %r566, %r567, %r568, %r569}, {%r622, %r623, %r624, %r625, %r626, %r627, %r628, %r629}, {%r752, %r753, %r754, %r755};
	wmma.mma.sync.aligned.row.row.m16n16k16.f16.f16 {%r760, %r761, %r762, %r763}, {%r526, %r527, %r528, %r529, %r530, %r531, %r532, %r533}, {%r595, %r596, %r597, %r598, %r599, %r600, %r601, %r602}, {%r868, %r867, %r866, %r865};
	wmma.mma.sync.aligned.row.row.m16n16k16.f16.f16 {%r764, %r765, %r766, %r767}, {%r562, %r563, %r564, %r565, %r566, %r567, %r568, %r569}, {%r631, %r632, %r633, %r634, %r635, %r636, %r637, %r638}, {%r760, %r761, %r762, %r763};
	wmma.mma.sync.aligned.row.row.m16n16k16.f16.f16 {%r768, %r769, %r770, %r771}, {%r526, %r527, %r528, %r529, %r530, %r531, %r532, %r533}, {%r604, %r605, %r606, %r607, %r608, %r609, %r610, %r611}, {%r864, %r863, %r862, %r861};
	wmma.mma.sync.aligned.row.row.m16n16k16.f16.f16 {%r772, %r773, %r774, %r775}, {%r562, %r563, %r564, %r565, %r566, %r567, %r568, %r569}, {%r640, %r641, %r642, %r643, %r644, %r645, %r646, %r647}, {%r768, %r769, %r770, %r771};
	shl.b32 	%r776, %r490, 1;
	and.b32  	%r777, %r776, 64;
	mov.u32 	%r778, %ctaid.y;
	shl.b32 	%r779, %r778, 7;
	or.b32  	%r780, %r777, %r779;
	mov.u32 	%r781, %ctaid.x;
	shl.b32 	%r782, %r781, 8;
	or.b32  	%r783, %r782, %r571;
	mad.lo.s32 	%r784, %r780, %r792, %r783;
	mul.wide.s32 	%rd32, %r784, 2;
	add.s64 	%rd33, %rd31, %rd32;
	wmma.store.d.sync.aligned.row.m16n16k16.global.f16 	[%rd33], {%r652, %r653, %r654, %r655}, %r792;
	add.s64 	%rd34, %rd33, 32;
	wmma.store.d.sync.aligned.row.m16n16k16.global.f16 	[%rd34], {%r660, %r661, %r662, %r663}, %r792;
	add.s64 	%rd35, %rd33, 64;
	wmma.store.d.sync.aligned.row.m16n16k16.global.f16 	[%rd35], {%r668, %r669, %r670, %r671}, %r792;
	add.s64 	%rd36, %rd33, 96;
	wmma.store.d.sync.aligned.row.m16n16k16.global.f16 	[%rd36], {%r676, %r677, %r678, %r679}, %r792;
	shl.b32 	%r785, %r792, 4;
	add.s32 	%r786, %r784, %r785;
	mul.wide.s32 	%rd37, %r786, 2;
	add.s64 	%rd38, %rd31, %rd37;
	wmma.store.d.sync.aligned.row.m16n16k16.global.f16 	[%rd38], {%r684, %r685, %r686, %r687}, %r792;
	add.s64 	%rd39, %rd38, 32;
	wmma.store.d.sync.aligned.row.m16n16k16.global.f16 	[%rd39], {%r692, %r693, %r694, %r695}, %r792;
	add.s64 	%rd40, %rd38, 64;
	wmma.store.d.sync.aligned.row.m16n16k16.global.f16 	[%rd40], {%r700, %r701, %r702, %r703}, %r792;
	add.s64 	%rd41, %rd38, 96;
	wmma.store.d.sync.aligned.row.m16n16k16.global.f16 	[%rd41], {%r708, %r709, %r710, %r711}, %r792;
	shl.b32 	%r787, %r792, 5;
	add.s32 	%r788, %r784, %r787;
	mul.wide.s32 	%rd42, %r788, 2;
	add.s64 	%rd43, %rd31, %rd42;
	wmma.store.d.sync.aligned.row.m16n16k16.global.f16 	[%rd43], {%r716, %r717, %r718, %r719}, %r792;
	add.s64 	%rd44, %rd43, 32;
	wmma.store.d.sync.aligned.row.m16n16k16.global.f16 	[%rd44], {%r724, %r725, %r726, %r727}, %r792;
	add.s64 	%rd45, %rd43, 64;
	wmma.store.d.sync.aligned.row.m16n16k16.global.f16 	[%rd45], {%r732, %r733, %r734, %r735}, %r792;
	add.s64 	%rd46, %rd43, 96;
	wmma.store.d.sync.aligned.row.m16n16k16.global.f16 	[%rd46], {%r740, %r741, %r742, %r743}, %r792;
	add.s32 	%r789, %r788, %r785;
	mul.wide.s32 	%rd47, %r789, 2;
	add.s64 	%rd48, %rd31, %rd47;
	wmma.store.d.sync.aligned.row.m16n16k16.global.f16 	[%rd48], {%r748, %r749, %r750, %r751}, %r792;
	add.s64 	%rd49, %rd48, 32;
	wmma.store.d.sync.aligned.row.m16n16k16.global.f16 	[%rd49], {%r756, %r757, %r758, %r759}, %r792;
	add.s64 	%rd50, %rd48, 64;
	wmma.store.d.sync.aligned.row.m16n16k16.global.f16 	[%rd50], {%r764, %r765, %r766, %r767}, %r792;
	add.s64 	%rd51, %rd48, 96;
	wmma.store.d.sync.aligned.row.m16n16k16.global.f16 	[%rd51], {%r772, %r773, %r774, %r775}, %r792;
	ret;

}


// ===== COMPILED SASS (sm_100) =====

	.target	sm_100

	.elftype	@"ET_EXEC"


//--------------------- .note.nv.tkinfo           --------------------------
	.section	.note.nv.tkinfo,"",@"SHT_NOTE"
	.sectionflags	@"SHF_NOTE_NV_TKINFO"
	.tkinfo
        /*0018*/ 	.word	0x00000002
        /*0030*/ 	.string	""
        /*0030*/ 	.string	"ptxas"
        /*0030*/ 	.string	"Cuda compilation tools, release 13.0, V13.0.88"
        /*0030*/ 	.string	"Build cuda_13.0.r13.0/compiler.36424714_0"
        /*0030*/ 	.string	"-arch sm_100 -m 64 "



//--------------------- .note.nv.cuinfo           --------------------------
	.section	.note.nv.cuinfo,"",@"SHT_NOTE"
	.sectionflags	@"SHF_NOTE_NV_CUINFO"
        /*0018*/ 	.short	0x0002
        /*001a*/ 	.short	0x0064
        /*001c*/ 	.short	0x0082
	.zero		2


//--------------------- .nv.info                  --------------------------
	.section	.nv.info,"",@"SHT_CUDA_INFO"
	.align	4


	//----- nvinfo : EIATTR_REGCOUNT
	.align		4
        /*0000*/ 	.byte	0x04, 0x2f
        /*0002*/ 	.short	(.L_1 - .L_0)
	.align		4
.L_0:
        /*0004*/ 	.word	index@(_Z26hgemm_m16n16k16_bk32_asyncP6__halfS0_S0_iii)
        /*0008*/ 	.word	0x00000080


	//----- nvinfo : EIATTR_FRAME_SIZE
	.align		4
.L_1:
        /*000c*/ 	.byte	0x04, 0x11
        /*000e*/ 	.short	(.L_3 - .L_2)
	.align		4
.L_2:
        /*0010*/ 	.word	index@(_Z26hgemm_m16n16k16_bk32_asyncP6__halfS0_S0_iii)
        /*0014*/ 	.word	0x00000000


	//----- nvinfo : EIATTR_MIN_STACK_SIZE
	.align		4
.L_3:
        /*0018*/ 	.byte	0x04, 0x12
        /*001a*/ 	.short	(.L_5 - .L_4)
	.align		4
.L_4:
        /*001c*/ 	.word	index@(_Z26hgemm_m16n16k16_bk32_asyncP6__halfS0_S0_iii)
        /*0020*/ 	.word	0x00000000
.L_5:


//--------------------- .nv.compat                --------------------------
	.section	.nv.compat,"",@"SHT_CUDA_COMPAT_INFO"
	.align	4
        /*0000*/ 	.byte	0x02, 0x09, 0x00, 0x00, 0x02, 0x02, 0x01, 0x00, 0x02, 0x05, 0x05, 0x00, 0x03, 0x07, 0x01, 0x01
        /*0010*/ 	.byte	0x02, 0x03, 0x00, 0x00, 0x02, 0x06, 0x01, 0x00, 0x04, 0x0b, 0x08, 0x00, 0x09, 0x00, 0x00, 0x00
        /*0020*/ 	.byte	0x00, 0x00, 0x00, 0x00


//--------------------- .nv.info._Z26hgemm_m16n16k16_bk32_asyncP6__halfS0_S0_iii --------------------------
	.section	.nv.info._Z26hgemm_m16n16k16_bk32_asyncP6__halfS0_S0_iii,"",@"SHT_CUDA_INFO"
	.sectionflags	@""
	.align	4


	//----- nvinfo : EIATTR_CUDA_API_VERSION
	.align		4
        /*0000*/ 	.byte	0x04, 0x37
        /*0002*/ 	.short	(.L_7 - .L_6)
.L_6:
        /*0004*/ 	.word	0x00000082


	//----- nvinfo : EIATTR_KPARAM_INFO
	.align		4
.L_7:
        /*0008*/ 	.byte	0x04, 0x17
        /*000a*/ 	.short	(.L_9 - .L_8)
.L_8:
        /*000c*/ 	.word	0x00000000
        /*0010*/ 	.short	0x0005
        /*0012*/ 	.short	0x0020
        /*0014*/ 	.byte	0x00, 0xf0, 0x11, 0x00


	//----- nvinfo : EIATTR_KPARAM_INFO
	.align		4
.L_9:
        /*0018*/ 	.byte	0x04, 0x17
        /*001a*/ 	.short	(.L_11 - .L_10)
.L_10:
        /*001c*/ 	.word	0x00000000
        /*0020*/ 	.short	0x0004
        /*0022*/ 	.short	0x001c
        /*0024*/ 	.byte	0x00, 0xf0, 0x11, 0x00


	//----- nvinfo : EIATTR_KPARAM_INFO
	.align		4
.L_11:
        /*0028*/ 	.byte	0x04, 0x17
        /*002a*/ 	.short	(.L_13 - .L_12)
.L_12:
        /*002c*/ 	.word	0x00000000
        /*0030*/ 	.short	0x0003
        /*0032*/ 	.short	0x0018
        /*0034*/ 	.byte	0x00, 0xf0, 0x11, 0x00


	//----- nvinfo : EIATTR_KPARAM_INFO
	.align		4
.L_13:
        /*0038*/ 	.byte	0x04, 0x17
        /*003a*/ 	.short	(.L_15 - .L_14)
.L_14:
        /*003c*/ 	.word	0x00000000
        /*0040*/ 	.short	0x0002
        /*0042*/ 	.short	0x0010
        /*0044*/ 	.byte	0x00, 0xf5, 0x21, 0x00


	//----- nvinfo : EIATTR_KPARAM_INFO
	.align		4
.L_15:
        /*0048*/ 	.byte	0x04, 0x17
        /*004a*/ 	.short	(.L_17 - .L_16)
.L_16:
        /*004c*/ 	.word	0x00000000
        /*0050*/ 	.short	0x0001
        /*0052*/ 	.short	0x0008
        /*0054*/ 	.byte	0x00, 0xf5, 0x21, 0x00


	//----- nvinfo : EIATTR_KPARAM_INFO
	.align		4
.L_17:
        /*0058*/ 	.byte	0x04, 0x17
        /*005a*/ 	.short	(.L_19 - .L_18)
.L_18:
        /*005c*/ 	.word	0x00000000
        /*0060*/ 	.short	0x0000
        /*0062*/ 	.short	0x0000
        /*0064*/ 	.byte	0x00, 0xf5, 0x21, 0x00


	//----- nvinfo : EIATTR_SPARSE_MMA_MASK
	.align		4
.L_19:
        /*0068*/ 	.byte	0x03, 0x50
        /*006a*/ 	.short	0x0000


	//----- nvinfo : EIATTR_WMMA_USED
	.align		4
        /*006c*/ 	.byte	0x01, 0x2b
	.zero		2


	//----- nvinfo : EIATTR_MAXREG_COUNT
	.align		4
        /*0070*/ 	.byte	0x03, 0x1b
        /*0072*/ 	.short	0x00ff


	//----- nvinfo : EIATTR_NUM_BARRIERS
	.align		4
        /*0074*/ 	.byte	0x02, 0x4c
        /*0076*/ 	.byte	0x01
	.zero		1


	//----- nvinfo : EIATTR_MERCURY_ISA_VERSION
	.align		4
        /*0078*/ 	.byte	0x03, 0x5f
        /*007a*/ 	.short	0x0101


	//----- nvinfo : EIATTR_VRC_CTA_INIT_COUNT
	.align		4
        /*007c*/ 	.byte	0x02, 0x4a
	.zero		1
	.zero		1


	//----- nvinfo : EIATTR_EXIT_INSTR_OFFSETS
	.align		4
        /*0080*/ 	.byte	0x04, 0x1c
        /*0082*/ 	.short	(.L_21 - .L_20)


	//   ....[0]....
.L_20:
        /*0084*/ 	.word	0x00001f40


	//----- nvinfo : EIATTR_MAX_THREADS
	.align		4
.L_21:
        /*0088*/ 	.byte	0x04, 0x05
        /*008a*/ 	.short	(.L_23 - .L_22)
.L_22:
        /*008c*/ 	.word	0x00000100
        /*0090*/ 	.word	0x00000001
        /*0094*/ 	.word	0x00000001


	//----- nvinfo : EIATTR_CBANK_PARAM_SIZE
	.align		4
.L_23:
        /*0098*/ 	.byte	0x03, 0x19
        /*009a*/ 	.short	0x0024


	//----- nvinfo : EIATTR_PARAM_CBANK
	.align		4
        /*009c*/ 	.byte	0x04, 0x0a
        /*009e*/ 	.short	(.L_25 - .L_24)
	.align		4
.L_24:
        /*00a0*/ 	.word	index@(.nv.constant0._Z26hgemm_m16n16k16_bk32_asyncP6__halfS0_S0_iii)
        /*00a4*/ 	.short	0x0380
        /*00a6*/ 	.short	0x0024


	//----- nvinfo : EIATTR_SW_WAR
	.align		4
.L_25:
        /*00a8*/ 	.byte	0x04, 0x36
        /*00aa*/ 	.short	(.L_27 - .L_26)
.L_26:
        /*00ac*/ 	.word	0x00000008
.L_27:


//--------------------- .nv.callgraph             --------------------------
	.section	.nv.callgraph,"",@"SHT_CUDA_CALLGRAPH"
	.align	4
	.sectionentsize	8
	.align		4
        /*0000*/ 	.word	0x00000000
	.align		4
        /*0004*/ 	.word	0xffffffff
	.align		4
        /*0008*/ 	.word	0x00000000
	.align		4
        /*000c*/ 	.word	0xfffffffe
	.align		4
        /*0010*/ 	.word	0x00000000
	.align		4
        /*0014*/ 	.word	0xfffffffd
	.align		4
        /*0018*/ 	.word	0x00000000
	.align		4
        /*001c*/ 	.word	0xfffffffc


//--------------------- .text._Z26hgemm_m16n16k16_bk32_asyncP6__halfS0_S0_iii --------------------------
	.section	.text._Z26hgemm_m16n16k16_bk32_asyncP6__halfS0_S0_iii,"ax",@progbits
	.align	128
        .global         _Z26hgemm_m16n16k16_bk32_asyncP6__halfS0_S0_iii
        .type           _Z26hgemm_m16n16k16_bk32_asyncP6__halfS0_S0_iii,@function
        .size           _Z26hgemm_m16n16k16_bk32_asyncP6__halfS0_S0_iii,(.L_x_3 - _Z26hgemm_m16n16k16_bk32_asyncP6__halfS0_S0_iii)
        .other          _Z26hgemm_m16n16k16_bk32_asyncP6__halfS0_S0_iii,@"STO_CUDA_ENTRY STV_DEFAULT"
_Z26hgemm_m16n16k16_bk32_asyncP6__halfS0_S0_iii:
.text._Z26hgemm_m16n16k16_bk32_asyncP6__halfS0_S0_iii:
[----:B------:R-:W-:Y:S01]  /*0000*/  LDC R1, c[0x0][0x37c] ;  /* 0x0000df00ff017b82 */ /* 0x000fe20000000800 */
[----:B------:R-:W1:Y:S07]  /*0010*/  S2R R125, SR_TID.X ;  /* 0x00000000007d7919 */ /* 0x000e6e0000002100 */
[----:B------:R-:W2:Y:S01]  /*0020*/  LDC R119, c[0x0][0x39c] ;  /* 0x0000e700ff777b82 */ /* 0x000ea20000000800 */
[----:B------:R-:W3:Y:S01]  /*0030*/  LDCU.64 UR6, c[0x0][0x358] ;  /* 0x00006b00ff0677ac */ /* 0x000ee20008000a00 */
[----:B------:R-:W-:Y:S01]  /*0040*/  CS2R R20, SRZ ;  /* 0x0000000000147805 */ /* 0x000fe2000001ff00 */
[----:B------:R-:W4:Y:S01]  /*0050*/  S2R R44, SR_CTAID.X ;  /* 0x00000000002c7919 */ /* 0x000f220000002500 */
[----:B------:R-:W-:Y:S01]  /*0060*/  CS2R R18, SRZ ;  /* 0x0000000000127805 */ /* 0x000fe2000001ff00 */
[----:B------:R-:W-:Y:S01]  /*0070*/  UMOV UR4, 0x400 ;  /* 0x0000040000047882 */ /* 0x000fe20000000000 */
[----:B------:R-:W-:Y:S01]  /*0080*/  CS2R R14, SRZ ;  /* 0x00000000000e7805 */ /* 0x000fe2000001ff00 */
[----:B------:R-:W5:Y:S01]  /*0090*/  S2R R3, SR_CTAID.Y ;  /* 0x0000000000037919 */ /* 0x000f620000002600 */
[----:B------:R-:W3:Y:S01]  /*00a0*/  LDC.64 R122, c[0x0][0x388] ;  /* 0x0000e200ff7a7b82 */ /* 0x000ee20000000a00 */
[----:B------:R-:W-:-:S02]  /*00b0*/  CS2R R78, SRZ ;  /* 0x00000000004e7805 */ /* 0x000fc4000001ff00 */
[----:B------:R-:W-:Y:S01]  /*00c0*/  CS2R R76, SRZ ;  /* 0x00000000004c7805 */ /* 0x000fe2000001ff00 */
[----:B------:R-:W5:Y:S01]  /*00d0*/  S2R R46, SR_LANEID ;  /* 0x00000000002e7919 */ /* 0x000f620000000000 */
[----:B------:R-:W-:Y:S02]  /*00e0*/  CS2R R72, SRZ ;  /* 0x0000000000487805 */ /* 0x000fe4000001ff00 */
[----:B------:R-:W-:Y:S02]  /*00f0*/  CS2R R50, SRZ ;  /* 0x0000000000327805 */ /* 0x000fe4000001ff00 */
[----:B------:R-:W-:Y:S02]  /*0100*/  CS2R R70, SRZ ;  /* 0x0000000000467805 */ /* 0x000fe4000001ff00 */
[----:B------:R-:W-:Y:S01]  /*0110*/  CS2R R34, SRZ ;  /* 0x0000000000227805 */ /* 0x000fe2000001ff00 */
[----:B------:R-:W3:Y:S01]  /*0120*/  LDC R45, c[0x0][0x3a0] ;  /* 0x0000e800ff2d7b82 */ /* 0x000ee20000000800 */
[----:B------:R-:W-:-:S02]  /*0130*/  CS2R R22, SRZ ;  /* 0x0000000000167805 */ /* 0x000fc4000001ff00 */
[----:B------:R-:W-:Y:S02]  /*0140*/  CS2R R24, SRZ ;  /* 0x0000000000187805 */ /* 0x000fe4000001ff00 */
[----:B------:R-:W-:Y:S02]  /*0150*/  CS2R R26, SRZ ;  /* 0x00000000001a7805 */ /* 0x000fe4000001ff00 */
[----:B------:R-:W-:Y:S02]  /*0160*/  CS2R R28, SRZ ;  /* 0x00000000001c7805 */ /* 0x000fe4000001ff00 */
[----:B------:R-:W-:Y:S02]  /*0170*/  CS2R R30, SRZ ;  /* 0x00000000001e7805 */ /* 0x000fe4000001ff00 */
[----:B------:R-:W-:Y:S02]  /*0180*/  CS2R R80, SRZ ;  /* 0x0000000000507805 */ /* 0x000fe4000001ff00 */
[----:B------:R-:W-:Y:S01]  /*0190*/  CS2R R40, SRZ ;  /* 0x0000000000287805 */ /* 0x000fe2000001ff00 */
[----:B------:R-:W5:Y:S01]  /*01a0*/  S2UR UR5, SR_CgaCtaId ;  /* 0x00000000000579c3 */ /* 0x000f620000008800 */
[----:B------:R-:W-:-:S02]  /*01b0*/  CS2R R32, SRZ ;  /* 0x0000000000207805 */ /* 0x000fc4000001ff00 */
[----:B------:R-:W-:Y:S02]  /*01c0*/  CS2R R74, SRZ ;  /* 0x00000000004a7805 */ /* 0x000fe4000001ff00 */
[----:B------:R-:W-:Y:S02]  /*01d0*/  CS2R R42, SRZ ;  /* 0x00000000002a7805 */ /* 0x000fe4000001ff00 */
[----:B------:R-:W-:Y:S02]  /*01e0*/  CS2R R90, SRZ ;  /* 0x00000000005a7805 */ /* 0x000fe4000001ff00 */
[----:B------:R-:W-:Y:S02]  /*01f0*/  CS2R R88, SRZ ;  /* 0x0000000000587805 */ /* 0x000fe4000001ff00 */
[----:B------:R-:W-:Y:S01]  /*0200*/  CS2R R86, SRZ ;  /* 0x0000000000567805 */ /* 0x000fe2000001ff00 */
[----:B-1----:R-:W-:Y:S01]  /*0210*/  IMAD.SHL.U32 R109, R125, 0x8, RZ ;  /* 0x000000087d6d7824 */ /* 0x002fe200078e00ff */
[----:B------:R-:W1:Y:S01]  /*0220*/  LDC.64 R116, c[0x0][0x380] ;  /* 0x0000e000ff747b82 */ /* 0x000e620000000a00 */
[----:B------:R-:W-:-:S02]  /*0230*/  SHF.R.U32.HI R2, RZ, 0x3, R125 ;  /* 0x00000003ff027819 */ /* 0x000fc4000001167d */
[----:B------:R-:W-:Y:S02]  /*0240*/  CS2R R84, SRZ ;  /* 0x0000000000547805 */ /* 0x000fe4000001ff00 */
[----:B------:R-:W-:Y:S02]  /*0250*/  SHF.R.U32.HI R0, RZ, 0x1, R125 ;  /* 0x00000001ff007819 */ /* 0x000fe4000001167d */
[----:B------:R-:W-:Y:S02]  /*0260*/  CS2R R82, SRZ ;  /* 0x0000000000527805 */ /* 0x000fe4000001ff00 */
[----:B------:R-:W-:Y:S02]  /*0270*/  LOP3.LUT R110, R109, 0xf8, RZ, 0xc0, !PT ;  /* 0x000000f86d6e7812 */ /* 0x000fe400078ec0ff */
[----:B------:R-:W-:Y:S02]  /*0280*/  CS2R R48, SRZ ;  /* 0x0000000000307805 */ /* 0x000fe4000001ff00 */
[----:B------:R-:W-:-:S02]  /*0290*/  LOP3.LUT R36, R2, 0x1c, RZ, 0xc0, !PT ;  /* 0x0000001c02247812 */ /* 0x000fc400078ec0ff */
[----:B------:R-:W-:Y:S02]  /*02a0*/  CS2R R68, SRZ ;  /* 0x0000000000447805 */ /* 0x000fe4000001ff00 */
[----:B----4-:R-:W-:Y:S02]  /*02b0*/  PRMT R2, R110, 0x6540, R44 ;  /* 0x000065406e027816 */ /* 0x010fe4000000002c */
[----:B------:R-:W-:Y:S01]  /*02c0*/  LOP3.LUT R0, R0, 0x7e, RZ, 0xc0, !PT ;  /* 0x0000007e00007812 */ /* 0x000fe200078ec0ff */
[C---:B------:R-:W-:Y:S01]  /*02d0*/  IMAD R112, R36.reuse, 0x108, R110 ;  /* 0x0000010824707824 */ /* 0x040fe200078e026e */
[----:B------:R-:W-:Y:S01]  /*02e0*/  LOP3.LUT R109, R109, 0x18, RZ, 0xc0, !PT ;  /* 0x000000186d6d7812 */ /* 0x000fe200078ec0ff */
[----:B--2---:R-:W-:Y:S01]  /*02f0*/  IMAD R7, R36, R119, R2 ;  /* 0x0000007724077224 */ /* 0x004fe200078e0202 */
[----:B-----5:R-:W-:Y:S01]  /*0300*/  SHF.R.U32.HI R4, RZ, 0x3, R46 ;  /* 0x00000003ff047819 */ /* 0x020fe2000001162e */
[----:B------:R-:W-:Y:S01]  /*0310*/  IMAD R38, R3, 0x80, R0 ;  /* 0x0000008003267824 */ /* 0x000fe200078e0200 */
[----:B------:R-:W-:Y:S01]  /*0320*/  ULEA UR4, UR5, UR4, 0x18 ;  /* 0x0000000405047291 */ /* 0x000fe2000f8ec0ff */
[----:B---3--:R-:W-:Y:S01]  /*0330*/  IMAD.WIDE R6, R7, 0x2, R122 ;  /* 0x0000000207067825 */ /* 0x008fe200078e027a */
[----:B------:R-:W-:-:S02]  /*0340*/  LOP3.LUT R113, R46, 0x7, RZ, 0xc0, !PT ;  /* 0x000000072e717812 */ /* 0x000fc400078ec0ff */
[----:B------:R-:W-:Y:S01]  /*0350*/  ISETP.GE.AND P0, PT, R45, 0x40, PT ;  /* 0x000000402d00780c */ /* 0x000fe20003f06270 */
[----:B------:R-:W-:Y:S01]  /*0360*/  IMAD R37, R38, R45, R109 ;  /* 0x0000002d26257224 */ /* 0x000fe200078e026d */
[----:B------:R-:W-:Y:S01]  /*0370*/  LEA R17, R112, UR4, 0x1 ;  /* 0x0000000470117c11 */ /* 0x000fe2000f8e08ff */
[----:B------:R-:W-:Y:S01]  /*0380*/  IMAD.WIDE R8, R119, 0x2, R6 ;  /* 0x0000000277087825 */ /* 0x000fe200078e0206 */
[----:B------:R-:W-:Y:S02]  /*0390*/  SHF.R.U32.HI R114, RZ, 0x4, R46 ;  /* 0x00000004ff727819 */ /* 0x000fe4000001162e */
[----:B------:R-:W-:Y:S01]  /*03a0*/  LOP3.LUT R124, R125, 0xc0, RZ, 0xc0, !PT ;  /* 0x000000c07d7c7812 */ /* 0x000fe200078ec0ff */
[----:B------:R-:W-:Y:S02]  /*03b0*/  IMAD R111, R0, 0x28, R109 ;  /* 0x00000028006f7824 */ /* 0x000fe400078e026d */
[----:B-1----:R-:W-:-:S03]  /*03c0*/  IMAD.WIDE R2, R37, 0x2, R116 ;  /* 0x0000000225027825 */ /* 0x002fc600078e0274 */
[----:B------:R-:W-:Y:S01]  /*03d0*/  LEA R111, R111, UR4, 0x1 ;  /* 0x000000046f6f7c11 */ /* 0x000fe2000f8e08ff */
[----:B------:R-:W-:-:S04]  /*03e0*/  IMAD.WIDE R10, R119, 0x2, R8 ;  /* 0x00000002770a7825 */ /* 0x000fc800078e0208 */
[----:B------:R-:W-:Y:S01]  /*03f0*/  IMAD.SHL.U32 R0, R4, 0x8, RZ ;  /* 0x0000000804007824 */ /* 0x000fe200078e00ff */
[----:B------:R-:W-:Y:S01]  /*0400*/  @!PT LDS RZ, [RZ] ;  /* 0x00000000fffff984 */ /* 0x000fe20000000800 */
[----:B------:R-:W-:Y:S01]  /*0410*/  @!PT LDS RZ, [RZ] ;  /* 0x00000000fffff984 */ /* 0x000fe20000000800 */
[----:B------:R-:W-:Y:S01]  /*0420*/  @!PT LDS RZ, [RZ] ;  /* 0x00000000fffff984 */ /* 0x000fe20000000800 */
[----:B------:R1:W-:Y:S01]  /*0430*/  LDGSTS.E.128 [R111], desc[UR6][R2.64] ;  /* 0x00000000026f7fae */ /* 0x0003e2000b9a1806 */
[----:B------:R-:W-:-:S03]  /*0440*/  IMAD.WIDE R4, R45, 0x2, R2 ;  /* 0x000000022d047825 */ /* 0x000fc600078e0202 */
[----:B------:R-:W-:Y:S01]  /*0450*/  LOP3.LUT R113, R0, 0x8, R113, 0xe2, !PT ;  /* 0x0000000800717812 */ /* 0x000fe200078ee271 */
[----:B------:R-:W-:Y:S01]  /*0460*/  IMAD.WIDE R12, R119, 0x2, R10 ;  /* 0x00000002770c7825 */ /* 0x000fe200078e020a */
[----:B------:R2:W-:Y:S01]  /*0470*/  LDGSTS.E.128 [R111+0x50], desc[UR6][R4.64] ;  /* 0x00050000046f7fae */ /* 0x0005e2000b9a1806 */
[----:B------:R-:W-:Y:S02]  /*0480*/  SHF.R.S32.HI R0, RZ, 0x1f, R45 ;  /* 0x0000001fff007819 */ /* 0x000fe4000001142d */
[----:B------:R-:W-:Y:S01]  /*0490*/  IMAD.SHL.U32 R114, R114, 0x8, RZ ;  /* 0x0000000872727824 */ /* 0x000fe200078e00ff */
[----:B------:R3:W-:Y:S01]  /*04a0*/  LDGSTS.E.128 [R17+0x5000], desc[UR6][R6.64] ;  /* 0x0500000006117fae */ /* 0x0007e2000b9a1806 */
[----:B------:R-:W-:Y:S02]  /*04b0*/  LEA.HI R0, R0, R45, RZ, 0x5 ;  /* 0x0000002d00007211 */ /* 0x000fe400078f28ff */
[----:B-1----:R-:W-:Y:S01]  /*04c0*/  SHF.R.U32.HI R2, RZ, 0x5, R125 ;  /* 0x00000005ff027819 */ /* 0x002fe2000001167d */
[----:B------:R1:W-:Y:S01]  /*04d0*/  LDGSTS.E.128 [R17+0x5210], desc[UR6][R8.64] ;  /* 0x0521000008117fae */ /* 0x0003e2000b9a1806 */
[----:B------:R-:W-:-:S02]  /*04e0*/  SHF.R.S32.HI R39, RZ, 0x5, R0 ;  /* 0x00000005ff277819 */ /* 0x000fc40000011400 */
[----:B------:R-:W-:Y:S01]  /*04f0*/  LOP3.LUT R2, R2, 0x1, RZ, 0xc0, !PT ;  /* 0x0000000102027812 */ /* 0x000fe200078ec0ff */
[----:B------:R4:W-:Y:S01]  /*0500*/  LDGSTS.E.128 [R17+0x5420], desc[UR6][R10.64] ;  /* 0x054200000a117fae */ /* 0x0009e2000b9a1806 */
[----:B------:R-:W-:Y:S02]  /*0510*/  LOP3.LUT R115, R39, 0x1, RZ, 0xc, !PT ;  /* 0x0000000127737812 */ /* 0x000fe400078e0cff */
[----:B--2---:R-:W-:Y:S01]  /*0520*/  CS2R R4, SRZ ;  /* 0x0000000000047805 */ /* 0x004fe2000001ff00 */
[----:B------:R2:W-:Y:S01]  /*0530*/  LDGSTS.E.128 [R17+0x5630], desc[UR6][R12.64] ;  /* 0x056300000c117fae */ /* 0x0005e2000b9a1806 */
[----:B---3--:R-:W-:Y:S01]  /*0540*/  CS2R R6, SRZ ;  /* 0x0000000000067805 */ /* 0x008fe2000001ff00 */
[C---:B------:R-:W-:Y:S02]  /*0550*/  IMAD R118, R115.reuse, 0x2, R2 ;  /* 0x0000000273767824 */ /* 0x040fe400078e0202 */
[----:B------:R-:W0:Y:S01]  /*0560*/  LDGDEPBAR ;  /* 0x00000000000079af */ /* 0x000e220000000000 */
[----:B-1----:R-:W-:Y:S01]  /*0570*/  CS2R R8, SRZ ;  /* 0x0000000000087805 */ /* 0x002fe2000001ff00 */
[----:B------:R-:W-:Y:S01]  /*0580*/  IMAD R115, R115, 0x2100, R124 ;  /* 0x0000210073737824 */ /* 0x000fe200078e027c */
[----:B----4-:R-:W-:Y:S01]  /*0590*/  CS2R R10, SRZ ;  /* 0x00000000000a7805 */ /* 0x010fe2000001ff00 */
[----:B------:R-:W-:Y:S01]  /*05a0*/  IMAD R118, R118, 0xa00, RZ ;  /* 0x00000a0076767824 */ /* 0x000fe200078e02ff */
[----:B--2---:R-:W-:-:S02]  /*05b0*/  CS2R R12, SRZ ;  /* 0x00000000000c7805 */ /* 0x004fc4000001ff00 */
[----:B------:R-:W-:Y:S01]  /*05c0*/  CS2R R16, SRZ ;  /* 0x0000000000107805 */ /* 0x000fe2000001ff00 */
[----:B------:R-:W-:-:S04]  /*05d0*/  DEPBAR.LE SB0, 0x0 ;  /* 0x000080000000791a */ /* 0x000fc80000000000 */
[----:B------:R-:W-:Y:S06]  /*05e0*/  BAR.SYNC.DEFER_BLOCKING 0x0 ;  /* 0x0000000000007b1d */ /* 0x000fec0000010000 */
[----:B------:R-:W-:Y:S05]  /*05f0*/  @!P0 BRA `(.L_x_0) ;  /* 0x0000000c00008947 */ /* 0x000fea0003800000 */
[----:B------:R-:W1:Y:S01]  /*0600*/  S2R R5, SR_LANEID ;  /* 0x0000000000057919 */ /* 0x000e620000000000 */
[----:B------:R-:W-:Y:S01]  /*0610*/  LOP3.LUT R36, R36, 0x20, RZ, 0xfc, !PT ;  /* 0x0000002024247812 */ /* 0x000fe200078efcff */
[----:B------:R-:W-:Y:S01]  /*0620*/  IMAD.WIDE.U32 R2, R37, 0x2, R116 ;  /* 0x0000000225027825 */ /* 0x000fe200078e0074 */
[----:B------:R-:W-:Y:S01]  /*0630*/  UIADD3 UR5, UPT, UPT, UR4, 0x5000, URZ ;  /* 0x0000500004057890 */ /* 0x000fe2000fffe0ff */
[----:B------:R-:W-:Y:S02]  /*0640*/  VIMNMX R39, PT, PT, R39, 0x2, !PT ;  /* 0x0000000227277848 */ /* 0x000fe40007fe0100 */
[----:B------:R-:W-:Y:S01]  /*0650*/  CS2R R18, SRZ ;  /* 0x0000000000127805 */ /* 0x000fe2000001ff00 */
[----:B------:R-:W-:Y:S01]  /*0660*/  IMAD.SHL.U32 R0, R44, 0x100, RZ ;  /* 0x000001002c007824 */ /* 0x000fe200078e00ff */
[----:B------:R-:W-:Y:S01]  /*0670*/  IADD3 R108, P0, PT, R2, 0x40, RZ ;  /* 0x00000040026c7810 */ /* 0x000fe20007f1e0ff */
[----:B------:R-:W-:Y:S01]  /*0680*/  IMAD R38, R38, R45, R45 ;  /* 0x0000002d26267224 */ /* 0x000fe200078e022d */
[----:B------:R-:W-:Y:S01]  /*0690*/  SHF.R.U32.HI R120, RZ, 0x5, R125 ;  /* 0x00000005ff787819 */ /* 0x000fe2000001167d */
[----:B------:R-:W-:Y:S01]  /*06a0*/  IMAD.MOV.U32 R93, RZ, RZ, RZ ;  /* 0x000000ffff5d7224 */ /* 0x000fe200078e00ff */
[----:B------:R-:W-:Y:S01]  /*06b0*/  LOP3.LUT R121, R125, 0xc0, RZ, 0xc0, !PT ;  /* 0x000000c07d797812 */ /* 0x000fe200078ec0ff */
[----:B------:R-:W-:Y:S01]  /*06c0*/  IMAD.IADD R109, R109, 0x1, R38 ;  /* 0x000000016d6d7824 */ /* 0x000fe200078e0226 */
[----:B------:R-:W-:Y:S01]  /*06d0*/  CS2R R14, SRZ ;  /* 0x00000000000e7805 */ /* 0x000fe2000001ff00 */
[----:B------:R-:W-:Y:S01]  /*06e0*/  IMAD.X R107, RZ, RZ, R3, P0 ;  /* 0x000000ffff6b7224 */ /* 0x000fe200000e0603 */
[----:B------:R-:W-:Y:S01]  /*06f0*/  CS2R R78, SRZ ;  /* 0x00000000004e7805 */ /* 0x000fe2000001ff00 */
[----:B------:R-:W-:Y:S01]  /*0700*/  IMAD.MOV.U32 R20, RZ, RZ, RZ ;  /* 0x000000ffff147224 */ /* 0x000fe200078e00ff */
[----:B------:R-:W-:-:S02]  /*0710*/  CS2R R76, SRZ ;  /* 0x00000000004c7805 */ /* 0x000fc4000001ff00 */
[----:B------:R-:W-:Y:S02]  /*0720*/  CS2R R72, SRZ ;  /* 0x0000000000487805 */ /* 0x000fe4000001ff00 */
[----:B------:R-:W-:Y:S02]  /*0730*/  CS2R R50, SRZ ;  /* 0x0000000000327805 */ /* 0x000fe4000001ff00 */
[----:B------:R-:W-:Y:S02]  /*0740*/  CS2R R70, SRZ ;  /* 0x0000000000467805 */ /* 0x000fe4000001ff00 */
[----:B------:R-:W-:Y:S02]  /*0750*/  CS2R R34, SRZ ;  /* 0x0000000000227805 */ /* 0x000fe4000001ff00 */
[----:B------:R-:W-:Y:S02]  /*0760*/  CS2R R22, SRZ ;  /* 0x0000000000167805 */ /* 0x000fe4000001ff00 */
        /* <DEDUP_REMOVED lines=9> */
[----:B-1----:R-:W-:Y:S02]  /*0800*/  SHF.R.U32.HI R4, RZ, 0x3, R5 ;  /* 0x00000003ff047819 */ /* 0x002fe40000011605 */
[----:B------:R-:W-:Y:S02]  /*0810*/  CS2R R12, SRZ ;  /* 0x00000000000c7805 */ /* 0x000fe4000001ff00 */
[----:B------:R-:W-:Y:S02]  /*0820*/  LOP3.LUT R6, R5, 0x7, RZ, 0xc0, !PT ;  /* 0x0000000705067812 */ /* 0x000fe400078ec0ff */
[----:B------:R-:W-:-:S02]  /*0830*/  CS2R R74, SRZ ;  /* 0x00000000004a7805 */ /* 0x000fc4000001ff00 */
[----:B------:R-:W-:Y:S01]  /*0840*/  CS2R R42, SRZ ;  /* 0x00000000002a7805 */ /* 0x000fe2000001ff00 */
[----:B------:R-:W-:Y:S01]  /*0850*/  IMAD.SHL.U32 R7, R4, 0x8, RZ ;  /* 0x0000000804077824 */ /* 0x000fe200078e00ff */
[----:B------:R-:W-:Y:S01]  /*0860*/  SHF.R.U32.HI R4, RZ, 0x4, R5 ;  /* 0x00000004ff047819 */ /* 0x000fe20000011605 */
[----:B------:R-:W-:Y:S01]  /*0870*/  IMAD R5, R36, R119, R0 ;  /* 0x0000007724057224 */ /* 0x000fe200078e0200 */
[----:B------:R-:W-:Y:S02]  /*0880*/  CS2R R16, SRZ ;  /* 0x0000000000107805 */ /* 0x000fe4000001ff00 */
[----:B------:R-:W-:Y:S02]  /*0890*/  CS2R R90, SRZ ;  /* 0x00000000005a7805 */ /* 0x000fe4000001ff00 */
[----:B------:R-:W-:Y:S01]  /*08a0*/  LOP3.LUT R7, R7, 0x8, R6, 0xe2, !PT ;  /* 0x0000000807077812 */ /* 0x000fe200078ee206 */
[----:B------:R-:W-:Y:S01]  /*08b0*/  IMAD.SHL.U32 R4, R4, 0x8, RZ ;  /* 0x0000000804047824 */ /* 0x000fe200078e00ff */
[----:B------:R-:W-:Y:S01]  /*08c0*/  CS2R R88, SRZ ;  /* 0x0000000000587805 */ /* 0x000fe2000001ff00 */
[----:B------:R-:W-:Y:S01]  /*08d0*/  IMAD.IADD R110, R110, 0x1, R5 ;  /* 0x000000016e6e7824 */ /* 0x000fe200078e0205 */
[----:B------:R-:W-:Y:S01]  /*08e0*/  CS2R R86, SRZ ;  /* 0x0000000000567805 */ /* 0x000fe2000001ff00 */
[C-C-:B------:R-:W-:Y:S01]  /*08f0*/  IMAD R0, R7.reuse, 0x28, R4.reuse ;  /* 0x0000002807007824 */ /* 0x140fe200078e0204 */
[----:B------:R-:W-:Y:S01]  /*0900*/  CS2R R84, SRZ ;  /* 0x0000000000547805 */ /* 0x000fe2000001ff00 */
[----:B------:R-:W-:Y:S01]  /*0910*/  IMAD R2, R7, 0x108, R4 ;  /* 0x0000010807027824 */ /* 0x000fe200078e0204 */
[----:B------:R-:W-:-:S02]  /*0920*/  CS2R R4, SRZ ;  /* 0x0000000000047805 */ /* 0x000fc4000001ff00 */
[----:B------:R-:W-:Y:S02]  /*0930*/  CS2R R6, SRZ ;  /* 0x0000000000067805 */ /* 0x000fe4000001ff00 */
[----:B------:R-:W-:Y:S02]  /*0940*/  CS2R R82, SRZ ;  /* 0x0000000000527805 */ /* 0x000fe4000001ff00 */
[----:B------:R-:W-:Y:S02]  /*0950*/  CS2R R48, SRZ ;  /* 0x0000000000307805 */ /* 0x000fe4000001ff00 */
[----:B------:R-:W-:Y:S02]  /*0960*/  CS2R R68, SRZ ;  /* 0x0000000000447805 */ /* 0x000fe4000001ff00 */
[----:B------:R-:W-:Y:S01]  /*0970*/  LEA R112, R112, UR5, 0x1 ;  /* 0x0000000570707c11 */ /* 0x000fe2000f8e08ff */
[----:B------:R-:W-:Y:S01]  /*0980*/  IMAD.MOV R106, RZ, RZ, -R39 ;  /* 0x000000ffff6a7224 */ /* 0x000fe200078e0a27 */
[----:B------:R-:W-:Y:S01]  /*0990*/  LOP3.LUT R120, R120, 0x1, RZ, 0xc0, !PT ;  /* 0x0000000178787812 */ /* 0x000fe200078ec0ff */
[----:B------:R-:W-:-:S02]  /*09a0*/  IMAD.SHL.U32 R0, R0, 0x2, RZ ;  /* 0x0000000200007824 */ /* 0x000fc400078e00ff */
[----:B------:R-:W-:-:S07]  /*09b0*/  IMAD.SHL.U32 R2, R2, 0x2, RZ ;  /* 0x0000000202027824 */ /* 0x000fce00078e00ff */
.L_x_1:
[----:B------:R-:W-:Y:S02]  /*09c0*/  VIADD R93, R93, 0x1 ;  /* 0x000000015d5d7836 */ /* 0x000fe40000000000 */
[----:B------:R-:W-:-:S03]  /*09d0*/  IMAD.WIDE R36, R110, 0x2, R122 ;  /* 0x000000026e247825 */ /* 0x000fc600078e027a */
[C---:B------:R-:W-:Y:S01]  /*09e0*/  LOP3.LUT R44, R93.reuse, 0x1, RZ, 0xc, !PT ;  /* 0x000000015d2c7812 */ /* 0x040fe200078e0cff */
[----:B------:R-:W-:Y:S01]  /*09f0*/  IMAD.MOV.U32 R54, RZ, RZ, R108 ;  /* 0x000000ffff367224 */ /* 0x000fe200078e006c */
[----:B------:R-:W-:Y:S01]  /*0a00*/  LOP3.LUT R3, R93, 0x1, RZ, 0xc0, !PT ;  /* 0x000000015d037812 */ /* 0x000fe200078ec0ff */
[----:B------:R-:W-:Y:S01]  /*0a10*/  IMAD.MOV.U32 R55, RZ, RZ, R107 ;  /* 0x000000ffff377224 */ /* 0x000fe200078e006b */
[----:B------:R-:W-:Y:S01]  /*0a20*/  IADD3 R108, P1, PT, R108, 0x40, RZ ;  /* 0x000000406c6c7810 */ /* 0x000fe20007f3e0ff */
[C---:B------:R-:W-:Y:S02]  /*0a30*/  IMAD R92, R44.reuse, 0x2, R120 ;  /* 0x000000022c5c7824 */ /* 0x040fe400078e0278 */
[C---:B------:R-:W-:Y:S02]  /*0a40*/  IMAD R57, R3.reuse, 0x2800, R111 ;  /* 0x0000280003397824 */ /* 0x040fe400078e026f */
[----:B------:R-:W-:Y:S02]  /*0a50*/  IMAD R95, R3, 0x4200, R112 ;  /* 0x00004200035f7824 */ /* 0x000fe400078e0270 */
[----:B------:R-:W-:Y:S01]  /*0a60*/  IMAD R3, R44, 0x2100, R121 ;  /* 0x000021002c037824 */ /* 0x000fe200078e0279 */
[----:B------:R-:W-:Y:S01]  /*0a70*/  @!PT LDS RZ, [RZ] ;  /* 0x00000000fffff984 */ /* 0x000fe20000000800 */
[----:B------:R-:W-:Y:S01]  /*0a80*/  @!PT LDS RZ, [RZ] ;  /* 0x00000000fffff984 */ /* 0x000fe20000000800 */
[----:B------:R-:W-:Y:S01]  /*0a90*/  @!PT LDS RZ, [RZ] ;  /* 0x00000000fffff984 */ /* 0x000fe20000000800 */
[----:B------:R-:W-:Y:S01]  /*0aa0*/  LDGSTS.E.128 [R57], desc[UR6][R54.64] ;  /* 0x0000000036397fae */ /* 0x000fe2000b9a1806 */
[----:B------:R-:W-:-:S02]  /*0ab0*/  IMAD R92, R92, 0xa00, RZ ;  /* 0x00000a005c5c7824 */ /* 0x000fc400078e02ff */
[----:B------:R-:W-:Y:S01]  /*0ac0*/  IMAD.WIDE.U32 R52, R109, 0x2, R116 ;  /* 0x000000026d347825 */ /* 0x000fe200078e0074 */
[----:B------:R-:W-:Y:S02]  /*0ad0*/  LEA R3, R3, UR5, 0x1 ;  /* 0x0000000503037c11 */ /* 0x000fe4000f8e08ff */
[----:B------:R-:W-:Y:S01]  /*0ae0*/  LEA R92, R92, UR4, 0x1 ;  /* 0x000000045c5c7c11 */ /* 0x000fe2000f8e08ff */
[C---:B------:R-:W-:Y:S01]  /*0af0*/  IMAD.WIDE R38, R119.reuse, 0x2, R36 ;  /* 0x0000000277267825 */ /* 0x040fe200078e0224 */
[----:B------:R1:W-:Y:S02]  /*0b00*/  LDGSTS.E.128 [R57+0x50], desc[UR6][R52.64+0x40] ;  /* 0x0005004034397fae */ /* 0x0003e4000b9a1806 */
[C---:B------:R-:W-:Y:S01]  /*0b10*/  IADD3 R56, PT, PT, R0.reuse, 0x500, R92 ;  /* 0x0000050000387810 */ /* 0x040fe20007ffe05c */
[C-C-:B------:R-:W-:Y:S01]  /*0b20*/  IMAD.WIDE R44, R119.reuse, 0x4, R36.reuse ;  /* 0x00000004772c7825 */ /* 0x140fe200078e0224 */
[----:B------:R2:W-:Y:S03]  /*0b30*/  LDGSTS.E.128 [R95], desc[UR6][R36.64] ;  /* 0x00000000245f7fae */ /* 0x0005e6000b9a1806 */
[----:B------:R-:W-:Y:S01]  /*0b40*/  IMAD.WIDE R46, R119, 0x6, R36 ;  /* 0x00000006772e7825 */ /* 0x000fe200078e0224 */
[----:B------:R-:W-:Y:S03]  /*0b50*/  LDGSTS.E.128 [R95+0x210], desc[UR6][R38.64] ;  /* 0x00210000265f7fae */ /* 0x000fe6000b9a1806 */
[----:B------:R-:W-:Y:S01]  /*0b60*/  IMAD.IADD R66, R3, 0x1, R2 ;  /* 0x0000000103427824 */ /* 0x000fe200078e0202 */
[----:B-1----:R-:W-:Y:S01]  /*0b70*/  IADD3 R52, PT, PT, R0, 0xa00, R92 ;  /* 0x00000a0000347810 */ /* 0x002fe20007ffe05c */
[----:B------:R-:W-:Y:S01]  /*0b80*/  IMAD.IADD R60, R92, 0x1, R0 ;  /* 0x000000015c3c7824 */ /* 0x000fe200078e0200 */
[----:B------:R1:W-:Y:S01]  /*0b90*/  LDGSTS.E.128 [R95+0x420], desc[UR6][R44.64] ;  /* 0x004200002c5f7fae */ /* 0x0003e2000b9a1806 */
[----:B------:R-:W-:Y:S01]  /*0ba0*/  VIADD R106, R106, 0x1 ;  /* 0x000000016a6a7836 */ /* 0x000fe20000000000 */
[----:B--2---:R-:W-:Y:S01]  /*0bb0*/  IADD3 R36, PT, PT, R0, 0xf00, R92 ;  /* 0x00000f0000247810 */ /* 0x004fe20007ffe05c */
[----:B------:R-:W-:Y:S01]  /*0bc0*/  IMAD R110, R119, 0x20, R110 ;  /* 0x00000020776e7824 */ /* 0x000fe200078e026e */
[----:B------:R2:W-:Y:S01]  /*0bd0*/  LDGSTS.E.128 [R95+0x630], desc[UR6][R46.64] ;  /* 0x006300002e5f7fae */ /* 0x0005e2000b9a1806 */
[----:B------:R-:W-:Y:S01]  /*0be0*/  VIADD R109, R109, 0x20 ;  /* 0x000000206d6d7836 */ /* 0x000fe20000000000 */
[----:B------:R-:W-:Y:S01]  /*0bf0*/  ISETP.NE.AND P0, PT, R106, -0x1, PT ;  /* 0xffffffff6a00780c */ /* 0x000fe20003f05270 */
[----:B------:R-:W-:Y:S01]  /*0c00*/  IMAD.X R107, RZ, RZ, R107, P1 ;  /* 0x000000ffff6b7224 */ /* 0x000fe200008e066b */
[----:B------:R-:W-:Y:S04]  /*0c10*/  LDSM.16.M88.4 R60, [R60] ;  /* 0x000000003c3c783b */ /* 0x000fe80000000200 */
[----:B------:R-:W3:Y:S01]  /*0c20*/  LDSM.16.MT88.4 R64, [R66] ;  /* 0x000000004240783b */ /* 0x000ee20000004200 */
[----:B-1----:R-:W-:-:S03]  /*0c30*/  IADD3 R44, PT, PT, R2, 0x60, R3 ;  /* 0x00000060022c7810 */ /* 0x002fc60007ffe003 */
[----:B------:R-:W1:Y:S04]  /*0c40*/  LDSM.16.M88.4 R52, [R52] ;  /* 0x000000003434783b */ /* 0x000e680000000200 */
[----:B------:R-:W4:Y:S04]  /*0c50*/  LDSM.16.M88.4 R56, [R56] ;  /* 0x000000003838783b */ /* 0x000f280000000200 */
[----:B------:R-:W5:Y:S04]  /*0c60*/  LDSM.16.M88.4 R36, [R36] ;  /* 0x000000002424783b */ /* 0x000f680000000200 */
[----:B--2---:R-:W2:Y:S04]  /*0c70*/  LDSM.16.MT88.4 R44, [R44] ;  /* 0x000000002c2c783b */ /* 0x004ea80000004200 */
[----:B------:R-:W0:Y:S01]  /*0c80*/  LDGDEPBAR ;  /* 0x00000000000079af */ /* 0x000e220000000000 */
[----:B---3--:R-:W-:Y:S01]  /*0c90*/  HMMA.16816.F16 R104, R60, R66, R48 ;  /* 0x000000423c68723c */ /* 0x008fe20000000830 */
[----:B------:R-:W-:-:S07]  /*0ca0*/  IADD3 R48, PT, PT, R2, 0x20, R3 ;  /* 0x0000002002307810 */ /* 0x000fce0007ffe003 */
[----:B-1----:R-:W-:Y:S01]  /*0cb0*/  HMMA.16816.F16 R94, R52, R64, R40 ;  /* 0x00000040345e723c */ /* 0x002fe20000000828 */
[----:B------:R-:W-:-:S07]  /*0cc0*/  IADD3 R40, PT, PT, R2, 0x40, R3 ;  /* 0x0000004002287810 */ /* 0x000fce0007ffe003 */
[----:B----4-:R-:W-:Y:S01]  /*0cd0*/  HMMA.16816.F16 R98, R56, R64, R42 ;  /* 0x000000403862723c */ /* 0x010fe2000000082a */
[----:B------:R-:W1:Y:S07]  /*0ce0*/  LDSM.16.MT88.4 R40, [R40] ;  /* 0x000000002828783b */ /* 0x000e6e0000004200 */
[-C--:B-----5:R-:W-:Y:S01]  /*0cf0*/  HMMA.16816.F16 R100, R36, R66.reuse, R50 ;  /* 0x000000422464723c */ /* 0x0a0fe20000000832 */
[----:B------:R-:W3:Y:S07]  /*0d00*/  LDSM.16.MT88.4 R48, [R48] ;  /* 0x000000003030783b */ /* 0x000eee0000004200 */
[-C--:B------:R-:W-:Y:S08]  /*0d10*/  HMMA.16816.F16 R102, R52, R66.reuse, R80 ;  /* 0x000000423466723c */ /* 0x080ff00000000850 */
[----:B------:R-:W-:Y:S01]  /*0d20*/  HMMA.16816.F16 R74, R56, R66, R74 ;  /* 0x00000042384a723c */ /* 0x000fe2000000084a */
[----:B------:R-:W-:-:S07]  /*0d30*/  IADD3 R66, PT, PT, R2, 0x2140, R3 ;  /* 0x0000214002427810 */ /* 0x000fce0007ffe003 */
[----:B--2---:R-:W-:Y:S01]  /*0d40*/  HMMA.16816.F16 R80, R56, R44, R4 ;  /* 0x0000002c3850723c */ /* 0x004fe20000000804 */
[----:B------:R-:W-:-:S07]  /*0d50*/  IADD3 R4, PT, PT, R0, 0x20, R92 ;  /* 0x0000002000047810 */ /* 0x000fce0007ffe05c */
[C---:B------:R-:W-:Y:S08]  /*0d60*/  HMMA.16816.F16 R32, R56.reuse, R46, R32 ;  /* 0x0000002e3820723c */ /* 0x040ff00000000820 */
[----:B-1----:R-:W-:Y:S08]  /*0d70*/  HMMA.16816.F16 R8, R56, R40, R8 ;  /* 0x000000283808723c */ /* 0x002ff00000000808 */
[-C--:B---3--:R-:W-:Y:S08]  /*0d80*/  HMMA.16816.F16 R82, R60, R48.reuse, R82 ;  /* 0x000000303c52723c */ /* 0x088ff00000000852 */
[C---:B------:R-:W-:Y:S08]  /*0d90*/  HMMA.16816.F16 R12, R56.reuse, R48, R12 ;  /* 0x00000030380c723c */ /* 0x040ff0000000080c */
[C---:B------:R-:W-:Y:S08]  /*0da0*/  HMMA.16816.F16 R10, R56.reuse, R50, R10 ;  /* 0x00000032380a723c */ /* 0x040ff0000000080a */
[----:B------:R-:W-:Y:S01]  /*0db0*/  HMMA.16816.F16 R96, R56, R42, R6 ;  /* 0x0000002a3860723c */ /* 0x000fe20000000806 */
[----:B------:R-:W-:Y:S01]  /*0dc0*/  IADD3 R56, PT, PT, R0, 0xf20, R92 ;  /* 0x00000f2000387810 */ /* 0x000fe20007ffe05c */
[----:B------:R-:W-:Y:S05]  /*0dd0*/  LDSM.16.M88.4 R4, [R4] ;  /* 0x000000000404783b */ /* 0x000fea0000000200 */
[----:B------:R-:W-:Y:S01]  /*0de0*/  LDSM.16.M88.4 R56, [R56] ;  /* 0x000000003838783b */ /* 0x000fe20000000200 */
[-C--:B------:R-:W-:Y:S08]  /*0df0*/  HMMA.16816.F16 R30, R52, R48.reuse, R30 ;  /* 0x00000030341e723c */ /* 0x080ff0000000081e */
[----:B------:R-:W-:Y:S01]  /*0e00*/  HMMA.16816.F16 R72, R36, R48, R72 ;  /* 0x000000302448723c */ /* 0x000fe20000000848 */
[----:B------:R-:W-:-:S07]  /*0e10*/  IADD3 R48, PT, PT, R2, 0x2100, R3 ;  /* 0x0000210002307810 */ /* 0x000fce0007ffe003 */
[-C--:B------:R-:W-:Y:S08]  /*0e20*/  HMMA.16816.F16 R84, R60, R50.reuse, R84 ;  /* 0x000000323c54723c */ /* 0x080ff00000000854 */
[-C--:B------:R-:W-:Y:S08]  /*0e30*/  HMMA.16816.F16 R28, R52, R50.reuse, R28 ;  /* 0x00000032341c723c */ /* 0x080ff0000000081c */
[----:B------:R-:W-:Y:S01]  /*0e40*/  HMMA.16816.F16 R76, R36, R50, R76 ;  /* 0x00000032244c723c */ /* 0x000fe2000000084c */
[----:B------:R-:W1:Y:S07]  /*0e50*/  LDSM.16.MT88.4 R48, [R48] ;  /* 0x000000003030783b */ /* 0x000e6e0000004200 */
[-C--:B------:R-:W-:Y:S08]  /*0e60*/  HMMA.16816.F16 R68, R60, R64.reuse, R68 ;  /* 0x000000403c44723c */ /* 0x080ff00000000844 */
[----:B------:R-:W-:Y:S08]  /*0e70*/  HMMA.16816.F16 R64, R36, R64, R70 ;  /* 0x000000402440723c */ /* 0x000ff00000000846 */
[C---:B------:R-:W-:Y:S08]  /*0e80*/  HMMA.16816.F16 R86, R60.reuse, R40, R86 ;  /* 0x000000283c56723c */ /* 0x040ff00000000856 */
[C---:B------:R-:W-:Y:S08]  /*0e90*/  HMMA.16816.F16 R88, R60.reuse, R42, R88 ;  /* 0x0000002a3c58723c */ /* 0x040ff00000000858 */
[C---:B------:R-:W-:Y:S08]  /*0ea0*/  HMMA.16816.F16 R90, R60.reuse, R44, R90 ;  /* 0x0000002c3c5a723c */ /* 0x040ff0000000085a */
[----:B------:R-:W-:Y:S01]  /*0eb0*/  HMMA.16816.F16 R16, R60, R46, R16 ;  /* 0x0000002e3c10723c */ /* 0x000fe20000000810 */
[----:B------:R-:W-:-:S06]  /*0ec0*/  IADD3 R60, PT, PT, R0, 0x520, R92 ;  /* 0x00000520003c7810 */ /* 0x000fcc0007ffe05c */
[----:B------:R-:W2:Y:S01]  /*0ed0*/  LDSM.16.M88.4 R60, [R60] ;  /* 0x000000003c3c783b */ /* 0x000ea20000000200 */
[C---:B------:R-:W-:Y:S08]  /*0ee0*/  HMMA.16816.F16 R26, R52.reuse, R40, R26 ;  /* 0x00000028341a723c */ /* 0x040ff0000000081a */
[C---:B------:R-:W-:Y:S08]  /*0ef0*/  HMMA.16816.F16 R24, R52.reuse, R42, R24 ;  /* 0x0000002a3418723c */ /* 0x040ff00000000818 */
[C---:B------:R-:W-:Y:S08]  /*0f00*/  HMMA.16816.F16 R22, R52.reuse, R44, R22 ;  /* 0x0000002c3416723c */ /* 0x040ff00000000816 */
[----:B------:R-:W-:Y:S01]  /*0f10*/  HMMA.16816.F16 R34, R52, R46, R34 ;  /* 0x0000002e3422723c */ /* 0x000fe20000000822 */
[----:B------:R-:W-:-:S06]  /*0f20*/  IADD3 R52, PT, PT, R0, 0xa20, R92 ;  /* 0x00000a2000347810 */ /* 0x000fcc0007ffe05c */
[----:B------:R-:W3:Y:S01]  /*0f30*/  LDSM.16.M88.4 R52, [R52] ;  /* 0x000000003434783b */ /* 0x000ee20000000200 */
[C---:B------:R-:W-:Y:S08]  /*0f40*/  HMMA.16816.F16 R78, R36.reuse, R40, R78 ;  /* 0x00000028244e723c */ /* 0x040ff0000000084e */
[C---:B------:R-:W-:Y:S08]  /*0f50*/  HMMA.16816.F16 R14, R36.reuse, R42, R14 ;  /* 0x0000002a240e723c */ /* 0x040ff0000000080e */
[----:B------:R-:W-:Y:S01]  /*0f60*/  HMMA.16816.F16 R18, R36, R44, R18 ;  /* 0x0000002c2412723c */ /* 0x000fe20000000812 */
[----:B------:R-:W-:-:S07]  /*0f70*/  IADD3 R44, PT, PT, R2, 0x2120, R3 ;  /* 0x00002120022c7810 */ /* 0x000fce0007ffe003 */
[----:B------:R-:W-:Y:S01]  /*0f80*/  HMMA.16816.F16 R20, R36, R46, R20 ;  /* 0x0000002e2414723c */ /* 0x000fe20000000814 */
[----:B------:R-:W-:Y:S01]  /*0f90*/  IADD3 R36, PT, PT, R2, 0x2160, R3 ;  /* 0x0000216002247810 */ /* 0x000fe20007ffe003 */
[----:B------:R-:W4:Y:S05]  /*0fa0*/  LDSM.16.MT88.4 R44, [R44] ;  /* 0x000000002c2c783b */ /* 0x000f2a0000004200 */
[----:B------:R-:W-:Y:S01]  /*0fb0*/  LDSM.16.MT88.4 R36, [R36] ;  /* 0x000000002424783b */ /* 0x000fe20000004200 */
[----:B-1----:R-:W-:Y:S03]  /*0fc0*/  HMMA.16816.F16 R70, R56, R48, R64 ;  /* 0x000000303846723c */ /* 0x002fe60000000840 */
[----:B------:R-:W1:Y:S01]  /*0fd0*/  LDSM.16.MT88.4 R64, [R66] ;  /* 0x000000004240783b */ /* 0x000e620000004200 */
[----:B------:R-:W-:-:S04]  /*0fe0*/  DEPBAR.LE SB0, 0x0 ;  /* 0x000080000000791a */ /* 0x000fc80000000000 */
[-C--:B------:R-:W-:Y:S08]  /*0ff0*/  HMMA.16816.F16 R68, R4, R48.reuse, R68 ;  /* 0x000000300444723c */ /* 0x080ff00000000844 */
[-C--:B--2---:R-:W-:Y:S08]  /*1000*/  HMMA.16816.F16 R42, R60, R48.reuse, R98 ;  /* 0x000000303c2a723c */ /* 0x084ff00000000862 */
[----:B---3--:R-:W-:Y:S08]  /*1010*/  HMMA.16816.F16 R40, R52, R48, R94 ;  /* 0x000000303428723c */ /* 0x008ff0000000085e */
[C---:B------:R-:W-:Y:S08]  /*1020*/  HMMA.16816.F16 R48, R4.reuse, R50, R104 ;  /* 0x000000320430723c */ /* 0x040ff00000000868 */
[C---:B----4-:R-:W-:Y:S08]  /*1030*/  HMMA.16816.F16 R82, R4.reuse, R44, R82 ;  /* 0x0000002c0452723c */ /* 0x050ff00000000852 */
[C---:B------:R-:W-:Y:S08]  /*1040*/  HMMA.16816.F16 R84, R4.reuse, R46, R84 ;  /* 0x0000002e0454723c */ /* 0x040ff00000000854 */
[C---:B-1----:R-:W-:Y:S08]  /*1050*/  HMMA.16816.F16 R86, R4.reuse, R64, R86 ;  /* 0x000000400456723c */ /* 0x042ff00000000856 */
[C---:B------:R-:W-:Y:S08]  /*1060*/  HMMA.16816.F16 R88, R4.reuse, R66, R88 ;  /* 0x000000420458723c */ /* 0x040ff00000000858 */
[C---:B------:R-:W-:Y:S08]  /*1070*/  HMMA.16816.F16 R90, R4.reuse, R36, R90 ;  /* 0x00000024045a723c */ /* 0x040ff0000000085a */
[----:B------:R-:W-:Y:S08]  /*1080*/  HMMA.16816.F16 R16, R4, R38, R16 ;  /* 0x000000260410723c */ /* 0x000ff00000000810 */
[C---:B------:R-:W-:Y:S08]  /*1090*/  HMMA.16816.F16 R4, R60.reuse, R36, R80 ;  /* 0x000000243c04723c */ /* 0x040ff00000000850 */
[-C--:B------:R-:W-:Y:S08]  /*10a0*/  HMMA.16816.F16 R74, R60, R50.reuse, R74 ;  /* 0x000000323c4a723c */ /* 0x080ff0000000084a */
[----:B------:R-:W-:Y:S08]  /*10b0*/  HMMA.16816.F16 R80, R52, R50, R102 ;  /* 0x000000323450723c */ /* 0x000ff00000000866 */
[C---:B------:R-:W-:Y:S08]  /*10c0*/  HMMA.16816.F16 R12, R60.reuse, R44, R12 ;  /* 0x0000002c3c0c723c */ /* 0x040ff0000000080c */
[C---:B------:R-:W-:Y:S08]  /*10d0*/  HMMA.16816.F16 R10, R60.reuse, R46, R10 ;  /* 0x0000002e3c0a723c */ /* 0x040ff0000000080a */
[C---:B------:R-:W-:Y:S08]  /*10e0*/  HMMA.16816.F16 R8, R60.reuse, R64, R8 ;  /* 0x000000403c08723c */ /* 0x040ff00000000808 */
[C---:B------:R-:W-:Y:S08]  /*10f0*/  HMMA.16816.F16 R6, R60.reuse, R66, R96 ;  /* 0x000000423c06723c */ /* 0x040ff00000000860 */
[----:B------:R-:W-:Y:S08]  /*1100*/  HMMA.16816.F16 R32, R60, R38, R32 ;  /* 0x000000263c20723c */ /* 0x000ff00000000820 */
[C---:B------:R-:W-:Y:S08]  /*1110*/  HMMA.16816.F16 R30, R52.reuse, R44, R30 ;  /* 0x0000002c341e723c */ /* 0x040ff0000000081e */
        /* <DEDUP_REMOVED lines=10> */
[C---:B------:R-:W-:Y:S08]  /*11c0*/  HMMA.16816.F16 R18, R56.reuse, R36, R18 ;  /* 0x000000243812723c */ /* 0x040ff00000000812 */
[----:B------:R-:W-:Y:S01]  /*11d0*/  HMMA.16816.F16 R20, R56, R38, R20 ;  /* 0x000000263814723c */ /* 0x000fe20000000814 */
[----:B------:R-:W-:Y:S06]  /*11e0*/  BAR.SYNC.DEFER_BLOCKING 0x0 ;  /* 0x0000000000007b1d */ /* 0x000fec0000010000 */
[----:B------:R-:W-:-:S13]  /*11f0*/  @P0 BRA `(.L_x_1) ;  /* 0xfffffff400f00947 */ /* 0x000fda000383ffff */
.L_x_0:
[----:B------:R-:W-:Y:S01]  /*1200*/  LEA R115, R115, UR4, 0x1 ;  /* 0x0000000473737c11 */ /* 0x000fe2000f8e08ff */
[C-C-:B------:R-:W-:Y:S01]  /*1210*/  IMAD R0, R113.reuse, 0x28, R114.reuse ;  /* 0x0000002871007824 */ /* 0x140fe200078e0272 */
[----:B------:R-:W-:Y:S01]  /*1220*/  LEA R118, R118, UR4, 0x1 ;  /* 0x0000000476767c11 */ /* 0x000fe2000f8e08ff */
[----:B------:R-:W-:Y:S01]  /*1230*/  IMAD R113, R113, 0x108, R114 ;  /* 0x0000010871717824 */ /* 0x000fe200078e0272 */
[----:B------:R-:W1:Y:S01]  /*1240*/  S2R R121, SR_CTAID.X ;  /* 0x0000000000797919 */ /* 0x000e620000002500 */
[----:B------:R-:W-:Y:S02]  /*1250*/  VIADD R2, R115, 0x5000 ;  /* 0x0000500073027836 */ /* 0x000fe40000000000 */
[----:B------:R-:W-:Y:S01]  /*1260*/  VIADD R3, R118, 0x500 ;  /* 0x0000050076037836 */ /* 0x000fe20000000000 */
[----:B------:R-:W2:Y:S01]  /*1270*/  S2R R112, SR_CTAID.Y ;  /* 0x0000000000707919 */ /* 0x000ea20000002600 */
[----:B------:R-:W-:Y:S02]  /*1280*/  IMAD.U32 R96, R113, 0x2, R2 ;  /* 0x0000000271607824 */ /* 0x000fe400078e0002 */
[----:B------:R-:W-:Y:S01]  /*1290*/  IMAD.U32 R44, R0, 0x2, R3 ;  /* 0x00000002002c7824 */ /* 0x000fe200078e0003 */
[----:B------:R-:W3:Y:S01]  /*12a0*/  S2R R120, SR_LANEID ;  /* 0x0000000000787919 */ /* 0x000ee20000000000 */
[----:B------:R-:W-:-:S02]  /*12b0*/  VIADD R2, R115, 0x5060 ;  /* 0x0000506073027836 */ /* 0x000fc40000000000 */
[----:B------:R-:W-:Y:S01]  /*12c0*/  VIADD R3, R118, 0xa00 ;  /* 0x00000a0076037836 */ /* 0x000fe20000000000 */
[----:B------:R-:W-:Y:S01]  /*12d0*/  LDSM.16.MT88.4 R96, [R96] ;  /* 0x000000006060783b */ /* 0x000fe20000004200 */
[C---:B------:R-:W-:Y:S02]  /*12e0*/  VIADD R36, R115.reuse, 0x5020 ;  /* 0x0000502073247836 */ /* 0x040fe40000000000 */
[----:B------:R-:W-:Y:S01]  /*12f0*/  VIADD R38, R115, 0x5040 ;  /* 0x0000504073267836 */ /* 0x000fe20000000000 */
[----:B------:R-:W4:Y:S01]  /*1300*/  LDSM.16.M88.4 R44, [R44] ;  /* 0x000000002c2c783b */ /* 0x000f220000000200 */
[----:B------:R-:W-:Y:S02]  /*1310*/  IMAD.U32 R2, R113, 0x2, R2 ;  /* 0x0000000271027824 */ /* 0x000fe400078e0002 */
[----:B------:R-:W-:Y:S02]  /*1320*/  IMAD.U32 R52, R0, 0x2, R3 ;  /* 0x0000000200347824 */ /* 0x000fe400078e0003 */
[----:B------:R-:W-:Y:S01]  /*1330*/  VIADD R3, R118, 0xf00 ;  /* 0x00000f0076037836 */ /* 0x000fe20000000000 */
[----:B------:R-:W5:Y:S01]  /*1340*/  LDSM.16.MT88.4 R60, [R2] ;  /* 0x00000000023c783b */ /* 0x000f620000004200 */
[----:B------:R-:W-:-:S02]  /*1350*/  IMAD.U32 R37, R0, 0x2, R118 ;  /* 0x0000000200257824 */ /* 0x000fc400078e0076 */
[C---:B------:R-:W-:Y:S01]  /*1360*/  IMAD.U32 R92, R113.reuse, 0x2, R36 ;  /* 0x00000002715c7824 */ /* 0x040fe200078e0024 */
[----:B------:R-:W-:Y:S01]  /*1370*/  LDSM.16.M88.4 R52, [R52] ;  /* 0x000000003434783b */ /* 0x000fe20000000200 */
[----:B------:R-:W-:Y:S02]  /*1380*/  IMAD.U32 R64, R113, 0x2, R38 ;  /* 0x0000000271407824 */ /* 0x000fe400078e0026 */
[----:B------:R-:W-:Y:S01]  /*1390*/  IMAD.U32 R3, R0, 0x2, R3 ;  /* 0x0000000200037824 */ /* 0x000fe200078e0003 */
[----:B------:R-:W-:Y:S01]  /*13a0*/  LDSM.16.M88.4 R36, [R37] ;  /* 0x000000002524783b */ /* 0x000fe20000000200 */
[----:B------:R-:W-:Y:S02]  /*13b0*/  IMAD.SHL.U32 R125, R125, 0x2, RZ ;  /* 0x000000027d7d7824 */ /* 0x000fe400078e00ff */
[----:B-1----:R-:W-:Y:S01]  /*13c0*/  IMAD R124, R121, 0x100, R124 ;  /* 0x00000100797c7824 */ /* 0x002fe200078e027c */
[----:B------:R-:W1:Y:S02]  /*13d0*/  LDSM.16.MT88.4 R92, [R92] ;  /* 0x000000005c5c783b */ /* 0x000e640000004200 */
[----:B------:R-:W-:-:S02]  /*13e0*/  LOP3.LUT R125, R125, 0x40, RZ, 0xc0, !PT ;  /* 0x000000407d7d7812 */ /* 0x000fc400078ec0ff */
[----:B------:R-:W2:Y:S04]  /*13f0*/  LDSM.16.MT88.4 R64, [R64] ;  /* 0x000000004040783b */ /* 0x000ea80000004200 */
[----:B------:R2:W3:Y:S01]  /*1400*/  LDSM.16.M88.4 R56, [R3] ;  /* 0x000000000338783b */ /* 0x0004e20000000200 */
[C---:B----4-:R-:W-:Y:S08]  /*1410*/  HMMA.16816.F16 R42, R44.reuse, R96, R42 ;  /* 0x000000602c2a723c */ /* 0x050ff0000000082a */
[----:B-----5:R-:W-:Y:S01]  /*1420*/  HMMA.16816.F16 R100, R44, R60, R4 ;  /* 0x0000003c2c64723c */ /* 0x020fe20000000804 */
[----:B------:R-:W-:-:S02]  /*1430*/  VIADD R5, R118, 0x20 ;  /* 0x0000002076057836 */ /* 0x000fc40000000000 */
[----:B------:R-:W-:-:S05]  /*1440*/  VIADD R4, R115, 0x7100 ;  /* 0x0000710073047836 */ /* 0x000fca0000000000 */
[----:B------:R-:W-:Y:S01]  /*1450*/  HMMA.16816.F16 R102, R44, R62, R32 ;  /* 0x0000003e2c66723c */ /* 0x000fe20000000820 */
[----:B------:R-:W-:Y:S02]  /*1460*/  IMAD.U32 R32, R0, 0x2, R5 ;  /* 0x0000000200207824 */ /* 0x000fe400078e0005 */
[----:B------:R-:W-:-:S05]  /*1470*/  VIADD R5, R118, 0x520 ;  /* 0x0000052076057836 */ /* 0x000fca0000000000 */
[-C--:B-1----:R-:W-:Y:S08]  /*1480*/  HMMA.16816.F16 R82, R36, R92.reuse, R82 ;  /* 0x0000005c2452723c */ /* 0x082ff00000000852 */
[C---:B------:R-:W-:Y:S08]  /*1490*/  HMMA.16816.F16 R12, R44.reuse, R92, R12 ;  /* 0x0000005c2c0c723c */ /* 0x040ff0000000080c */
[----:B--2---:R-:W-:Y:S01]  /*14a0*/  HMMA.16816.F16 R2, R44, R66, R6 ;  /* 0x000000422c02723c */ /* 0x004fe20000000806 */
[----:B------:R-:W-:-:S07]  /*14b0*/  VIADD R6, R115, 0x7120 ;  /* 0x0000712073067836 */ /* 0x000fce0000000000 */
[C---:B------:R-:W-:Y:S08]  /*14c0*/  HMMA.16816.F16 R40, R52.reuse, R96, R40 ;  /* 0x000000603428723c */ /* 0x040ff00000000828 */
[C---:B------:R-:W-:Y:S08]  /*14d0*/  HMMA.16816.F16 R80, R52.reuse, R98, R80 ;  /* 0x000000623450723c */ /* 0x040ff00000000850 */
[C---:B------:R-:W-:Y:S08]  /*14e0*/  HMMA.16816.F16 R104, R52.reuse, R92, R30 ;  /* 0x0000005c3468723c */ /* 0x040ff0000000081e */
[----:B------:R-:W-:Y:S01]  /*14f0*/  HMMA.16816.F16 R106, R52, R94, R28 ;  /* 0x0000005e346a723c */ /* 0x000fe2000000081c */
[----:B------:R-:W-:-:S06]  /*1500*/  IMAD.U32 R28, R113, 0x2, R4 ;  /* 0x00000002711c7824 */ /* 0x000fcc00078e0004 */
[----:B------:R-:W-:Y:S01]  /*1510*/  LDSM.16.MT88.4 R28, [R28] ;  /* 0x000000001c1c783b */ /* 0x000fe20000004200 */
[----:B------:R-:W-:Y:S01]  /*1520*/  HMMA.16816.F16 R108, R52, R64, R26 ;  /* 0x00000040346c723c */ /* 0x000fe2000000081a */
[----:B------:R-:W-:-:S07]  /*1530*/  VIADD R26, R115, 0x7160 ;  /* 0x00007160731a7836 */ /* 0x000fce0000000000 */
[----:B------:R-:W-:Y:S01]  /*1540*/  HMMA.16816.F16 R110, R52, R66, R24 ;  /* 0x00000042346e723c */ /* 0x000fe20000000818 */
[----:B------:R-:W-:Y:S02]  /*1550*/  VIADD R24, R115, 0x7140 ;  /* 0x0000714073187836 */ /* 0x000fe40000000000 */
[C---:B------:R-:W-:Y:S02]  /*1560*/  IMAD.U32 R25, R113.reuse, 0x2, R6 ;  /* 0x0000000271197824 */ /* 0x040fe400078e0006 */
[----:B------:R-:W-:-:S03]  /*1570*/  IMAD.U32 R4, R113, 0x2, R24 ;  /* 0x0000000271047824 */ /* 0x000fc600078e0018 */
[C---:B------:R-:W-:Y:S08]  /*1580*/  HMMA.16816.F16 R22, R52.reuse, R60, R22 ;  /* 0x0000003c3416723c */ /* 0x040ff00000000816 */
[----:B------:R-:W-:Y:S01]  /*1590*/  HMMA.16816.F16 R116, R52, R62, R34 ;  /* 0x0000003e3474723c */ /* 0x000fe20000000822 */
[----:B------:R-:W-:Y:S01]  /*15a0*/  VIADD R53, R118, 0xa20 ;  /* 0x00000a2076357836 */ /* 0x000fe20000000000 */
[----:B------:R-:W-:Y:S03]  /*15b0*/  LDSM.16.M88.4 R32, [R32] ;  /* 0x000000002020783b */ /* 0x000fe60000000200 */
[----:B------:R-:W-:-:S03]  /*15c0*/  IMAD.U32 R53, R0, 0x2, R53 ;  /* 0x0000000200357824 */ /* 0x000fc600078e0035 */
[----:B---3--:R-:W-:Y:S01]  /*15d0*/  HMMA.16816.F16 R72, R56, R92, R72 ;  /* 0x0000005c3848723c */ /* 0x008fe20000000848 */
[----:B------:R-:W-:Y:S02]  /*15e0*/  VIADD R93, R118, 0xf20 ;  /* 0x00000f20765d7836 */ /* 0x000fe40000000000 */
[----:B------:R-:W-:Y:S02]  /*15f0*/  LDSM.16.M88.4 R52, [R53] ;  /* 0x000000003534783b */ /* 0x000fe40000000200 */
[----:B------:R-:W-:-:S03]  /*1600*/  IMAD.U32 R93, R0, 0x2, R93 ;  /* 0x00000002005d7824 */ /* 0x000fc600078e005d */
[C---:B------:R-:W-:Y:S08]  /*1610*/  HMMA.16816.F16 R74, R44.reuse, R98, R74 ;  /* 0x000000622c4a723c */ /* 0x040ff0000000084a */
[C---:B------:R-:W-:Y:S08]  /*1620*/  HMMA.16816.F16 R10, R44.reuse, R94, R10 ;  /* 0x0000005e2c0a723c */ /* 0x040ff0000000080a */
[----:B------:R-:W-:Y:S01]  /*1630*/  HMMA.16816.F16 R8, R44, R64, R8 ;  /* 0x000000402c08723c */ /* 0x000fe20000000808 */
[----:B------:R-:W-:-:S02]  /*1640*/  IMAD.U32 R44, R0, 0x2, R5 ;  /* 0x00000002002c7824 */ /* 0x000fc400078e0005 */
[----:B------:R-:W-:Y:S01]  /*1650*/  LDSM.16.MT88.4 R4, [R4] ;  /* 0x000000000404783b */ /* 0x000fe20000004200 */
[----:B------:R-:W-:-:S03]  /*1660*/  IMAD R0, R112, 0x80, R125 ;  /* 0x0000008070007824 */ /* 0x000fc600078e027d */
[----:B------:R-:W-:Y:S01]  /*1670*/  LDSM.16.M88.4 R44, [R44] ;  /* 0x000000002c2c783b */ /* 0x000fe20000000200 */
[----:B------:R-:W-:Y:S01]  /*1680*/  HMMA.16816.F16 R68, R36, R96, R68 ;  /* 0x000000602444723c */ /* 0x000fe20000000844 */
[----:B------:R-:W-:-:S07]  /*1690*/  IMAD R0, R0, R119, R124 ;  /* 0x0000007700007224 */ /* 0x000fce00078e027c */
[C---:B------:R-:W-:Y:S08]  /*16a0*/  HMMA.16816.F16 R48, R36.reuse, R98, R48 ;  /* 0x000000622430723c */ /* 0x040ff00000000830 */
[C---:B------:R-:W-:Y:S08]  /*16b0*/  HMMA.16816.F16 R84, R36.reuse, R94, R84 ;  /* 0x0000005e2454723c */ /* 0x040ff00000000854 */
[C---:B------:R-:W-:Y:S08]  /*16c0*/  HMMA.16816.F16 R86, R36.reuse, R64, R86 ;  /* 0x000000402456723c */ /* 0x040ff00000000856 */
[C---:B------:R-:W-:Y:S08]  /*16d0*/  HMMA.16816.F16 R88, R36.reuse, R66, R88 ;  /* 0x000000422458723c */ /* 0x040ff00000000858 */
[C---:B------:R-:W-:Y:S08]  /*16e0*/  HMMA.16816.F16 R90, R36.reuse, R60, R90 ;  /* 0x0000003c245a723c */ /* 0x040ff0000000085a */
[----:B------:R-:W-:Y:S01]  /*16f0*/  HMMA.16816.F16 R16, R36, R62, R16 ;  /* 0x0000003e2410723c */ /* 0x000fe20000000810 */
[----:B------:R-:W-:-:S02]  /*1700*/  IMAD.U32 R36, R113, 0x2, R26 ;  /* 0x0000000271247824 */ /* 0x000fc400078e001a */
[----:B------:R-:W1:Y:S04]  /*1710*/  LDSM.16.MT88.4 R24, [R25] ;  /* 0x000000001918783b */ /* 0x000e680000004200 */
[----:B------:R-:W-:Y:S01]  /*1720*/  LDSM.16.MT88.4 R36, [R36] ;  /* 0x000000002424783b */ /* 0x000fe20000004200 */
[C---:B------:R-:W-:Y:S03]  /*1730*/  HMMA.16816.F16 R76, R56.reuse, R94, R76 ;  /* 0x0000005e384c723c */ /* 0x040fe6000000084c */
[----:B------:R-:W2:Y:S05]  /*1740*/  LDSM.16.M88.4 R92, [R93] ;  /* 0x000000005d5c783b */ /* 0x000eaa0000000200 */
[C---:B------:R-:W-:Y:S08]  /*1750*/  HMMA.16816.F16 R50, R56.reuse, R98, R50 ;  /* 0x000000623832723c */ /* 0x040ff00000000832 */
[C---:B------:R-:W-:Y:S08]  /*1760*/  HMMA.16816.F16 R64, R56.reuse, R64, R78 ;  /* 0x000000403840723c */ /* 0x040ff0000000084e */
[C---:B------:R-:W-:Y:S08]  /*1770*/  HMMA.16816.F16 R70, R56.reuse, R96, R70 ;  /* 0x000000603846723c */ /* 0x040ff00000000846 */
[----:B------:R-:W-:Y:S08]  /*1780*/  HMMA.16816.F16 R14, R56, R66, R14 ;  /* 0x00000042380e723c */ /* 0x000ff0000000080e */
[-C--:B-1----:R-:W-:Y:S08]  /*1790*/  HMMA.16816.F16 R82, R32, R24.reuse, R82 ;  /* 0x000000182052723c */ /* 0x082ff00000000852 */
[-C--:B------:R-:W-:Y:S08]  /*17a0*/  HMMA.16816.F16 R12, R44, R24.reuse, R12 ;  /* 0x000000182c0c723c */ /* 0x080ff0000000080c */
[-C--:B------:R-:W-:Y:S08]  /*17b0*/  HMMA.16816.F16 R104, R52, R24.reuse, R104 ;  /* 0x000000183468723c */ /* 0x080ff00000000868 */
[----:B--2---:R-:W-:Y:S01]  /*17c0*/  HMMA.16816.F16 R72, R92, R24, R72 ;  /* 0x000000185c48723c */ /* 0x004fe20000000848 */
[----:B------:R-:W1:Y:S07]  /*17d0*/  LDC.64 R24, c[0x0][0x390] ;  /* 0x0000e400ff187b82 */ /* 0x000e6e0000000a00 */
[----:B------:R-:W-:Y:S08]  /*17e0*/  HMMA.16816.F16 R18, R56, R60, R18 ;  /* 0x0000003c3812723c */ /* 0x000ff00000000812 */
[C---:B------:R-:W-:Y:S08]  /*17f0*/  HMMA.16816.F16 R48, R32.reuse, R30, R48 ;  /* 0x0000001e2030723c */ /* 0x040ff00000000830 */
[C---:B------:R-:W-:Y:S08]  /*1800*/  HMMA.16816.F16 R84, R32.reuse, R26, R84 ;  /* 0x0000001a2054723c */ /* 0x040ff00000000854 */
[----:B------:R-:W-:Y:S08]  /*1810*/  HMMA.16816.F16 R86, R32, R4, R86 ;  /* 0x000000042056723c */ /* 0x000ff00000000856 */
[C---:B------:R-:W-:Y:S08]  /*1820*/  HMMA.16816.F16 R74, R44.reuse, R30, R74 ;  /* 0x0000001e2c4a723c */ /* 0x040ff0000000084a */
[C---:B------:R-:W-:Y:S08]  /*1830*/  HMMA.16816.F16 R10, R44.reuse, R26, R10 ;  /* 0x0000001a2c0a723c */ /* 0x040ff0000000080a */
[----:B------:R-:W-:Y:S08]  /*1840*/  HMMA.16816.F16 R8, R44, R4, R8 ;  /* 0x000000042c08723c */ /* 0x000ff00000000808 */
[C---:B------:R-:W-:Y:S08]  /*1850*/  HMMA.16816.F16 R80, R52.reuse, R30, R80 ;  /* 0x0000001e3450723c */ /* 0x040ff00000000850 */
[C---:B------:R-:W-:Y:S08]  /*1860*/  HMMA.16816.F16 R106, R52.reuse, R26, R106 ;  /* 0x0000001a346a723c */ /* 0x040ff0000000086a */
[----:B------:R-:W-:Y:S08]  /*1870*/  HMMA.16816.F16 R108, R52, R4, R108 ;  /* 0x00000004346c723c */ /* 0x000ff0000000086c */
[----:B------:R-:W-:Y:S01]  /*1880*/  HMMA.16816.F16 R50, R92, R30, R50 ;  /* 0x0000001e5c32723c */ /* 0x000fe20000000832 */
[----:B------:R-:W-:-:S07]  /*1890*/  SHF.R.U32.HI R31, RZ, 0x1, R119 ;  /* 0x00000001ff1f7819 */ /* 0x000fce0000011677 */
[----:B------:R-:W-:Y:S01]  /*18a0*/  HMMA.16816.F16 R76, R92, R26, R76 ;  /* 0x0000001a5c4c723c */ /* 0x000fe2000000084c */
[----:B------:R-:W-:Y:S01]  /*18b0*/  SHF.R.U32.HI R27, RZ, 0x2, R120 ;  /* 0x00000002ff1b7819 */ /* 0x000fe20000011678 */
[----:B------:R-:W-:-:S06]  /*18c0*/  IMAD R26, R119, 0x20, R0 ;  /* 0x00000020771a7824 */ /* 0x000fcc00078e0200 */
[----:B------:R-:W-:Y:S01]  /*18d0*/  HMMA.16816.F16 R64, R92, R4, R64 ;  /* 0x000000045c40723c */ /* 0x000fe20000000840 */
[----:B------:R-:W-:Y:S01]  /*18e0*/  LOP3.LUT R4, R120, 0x3, RZ, 0xc0, !PT ;  /* 0x0000000378047812 */ /* 0x000fe200078ec0ff */
[----:B------:R-:W-:-:S06]  /*18f0*/  IMAD.MOV.U32 R5, RZ, RZ, RZ ;  /* 0x000000ffff057224 */ /* 0x000fcc00078e00ff */
[-C--:B------:R-:W-:Y:S08]  /*1900*/  HMMA.16816.F16 R68, R32, R28.reuse, R68 ;  /* 0x0000001c2044723c */ /* 0x080ff00000000844 */
[-C--:B------:R-:W-:Y:S08]  /*1910*/  HMMA.16816.F16 R42, R44, R28.reuse, R42 ;  /* 0x0000001c2c2a723c */ /* 0x080ff0000000082a */
[-C--:B------:R-:W-:Y:S08]  /*1920*/  HMMA.16816.F16 R40, R52, R28.reuse, R40 ;  /* 0x0000001c3428723c */ /* 0x080ff00000000828 */
[----:B------:R-:W-:Y:S08]  /*1930*/  HMMA.16816.F16 R70, R92, R28, R70 ;  /* 0x0000001c5c46723c */ /* 0x000ff00000000846 */
[-C--:B------:R-:W-:Y:S08]  /*1940*/  HMMA.16816.F16 R88, R32, R6.reuse, R88 ;  /* 0x000000062058723c */ /* 0x080ff00000000858 */
[-C--:B------:R-:W-:Y:S08]  /*1950*/  HMMA.16816.F16 R2, R44, R6.reuse, R2 ;  /* 0x000000062c02723c */ /* 0x080ff00000000802 */
[-C--:B------:R-:W-:Y:S08]  /*1960*/  HMMA.16816.F16 R110, R52, R6.reuse, R110 ;  /* 0x00000006346e723c */ /* 0x080ff0000000086e */
[----:B------:R-:W-:Y:S01]  /*1970*/  HMMA.16816.F16 R28, R92, R6, R14 ;  /* 0x000000065c1c723c */ /* 0x000fe2000000080e */
[----:B------:R-:W-:-:S04]  /*1980*/  IMAD.WIDE.U32 R6, R27, R31, R4 ;  /* 0x0000001f1b067225 */ /* 0x000fc800078e0004 */
[----:B-1----:R-:W-:-:S03]  /*1990*/  IMAD.WIDE R4, R0, 0x2, R24 ;  /* 0x0000000200047825 */ /* 0x002fc600078e0218 */
[----:B------:R-:W-:Y:S01]  /*19a0*/  HMMA.16816.F16 R20, R56, R62, R20 ;  /* 0x0000003e3814723c */ /* 0x000fe20000000814 */
[C---:B------:R-:W-:Y:S01]  /*19b0*/  IMAD R15, R119.reuse, 0x10, R0 ;  /* 0x00000010770f7824 */ /* 0x040fe200078e0200 */
[----:B------:R-:W-:Y:S01]  /*19c0*/  LEA R4, P0, R6, R4, 0x2 ;  /* 0x0000000406047211 */ /* 0x000fe200078010ff */
[----:B------:R-:W-:Y:S02]  /*19d0*/  IMAD R119, R119, 0x10, R26 ;  /* 0x0000001077777824 */ /* 0x000fe400078e021a */
[----:B------:R-:W-:Y:S01]  /*19e0*/  IMAD.WIDE R26, R26, 0x2, R24 ;  /* 0x000000021a1a7825 */ /* 0x000fe200078e0218 */
[----:B------:R-:W-:Y:S02]  /*19f0*/  LEA.HI.X R5, R6, R5, R7, 0x2, P0 ;  /* 0x0000000506057211 */ /* 0x000fe400000f1407 */
[-C--:B------:R-:W-:Y:S03]  /*1a00*/  HMMA.16816.F16 R90, R32, R36.reuse, R90 ;  /* 0x00000024205a723c */ /* 0x080fe6000000085a */
[----:B------:R-:W-:Y:S05]  /*1a10*/  STG.E desc[UR6][R4.64], R68 ;  /* 0x0000004404007986 */ /* 0x000fea000c101906 */
[-C--:B------:R-:W-:Y:S08]  /*1a20*/  HMMA.16816.F16 R100, R44, R36.reuse, R100 ;  /* 0x000000242c64723c */ /* 0x080ff00000000864 */
[-C--:B------:R-:W-:Y:S08]  /*1a30*/  HMMA.16816.F16 R22, R52, R36.reuse, R22 ;  /* 0x000000243416723c */ /* 0x080ff00000000816 */
[----:B------:R-:W-:Y:S01]  /*1a40*/  HMMA.16816.F16 R36, R92, R36, R18 ;  /* 0x000000245c24723c */ /* 0x000fe20000000812 */
[----:B------:R-:W-:-:S04]  /*1a50*/  IMAD.WIDE R18, R15, 0x2, R24 ;  /* 0x000000020f127825 */ /* 0x000fc800078e0218 */
[----:B------:R-:W-:Y:S01]  /*1a60*/  IMAD.WIDE.U32 R14, R31, 0x20, R4 ;  /* 0x000000201f0e7825 */ /* 0x000fe200078e0004 */
[C---:B------:R-:W-:Y:S02]  /*1a70*/  LEA R18, P0, R6.reuse, R18, 0x2 ;  /* 0x0000001206127211 */ /* 0x040fe400078010ff */
[----:B------:R-:W-:Y:S01]  /*1a80*/  HMMA.16816.F16 R16, R32, R38, R16 ;  /* 0x000000262010723c */ /* 0x000fe20000000810 */
[----:B------:R-:W-:Y:S01]  /*1a90*/  IMAD.WIDE R24, R119, 0x2, R24 ;  /* 0x0000000277187825 */ /* 0x000fe200078e0218 */
[----:B------:R-:W-:Y:S01]  /*1aa0*/  STG.E desc[UR6][R14.64], R69 ;  /* 0x000000450e007986 */ /* 0x000fe2000c101906 */
[----:B------:R-:W-:-:S03]  /*1ab0*/  LEA.HI.X R19, R6, R19, R7, 0x2, P0 ;  /* 0x0000001306137211 */ /* 0x000fc600000f1407 */
[----:B------:R-:W-:Y:S01]  /*1ac0*/  STG.E desc[UR6][R4.64+0x10], R48 ;  /* 0x0000103004007986 */ /* 0x000fe2000c101906 */
[C---:B------:R-:W-:Y:S01]  /*1ad0*/  LEA R24, P2, R6.reuse, R24, 0x2 ;  /* 0x0000001806187211 */ /* 0x040fe200078410ff */
[----:B------:R-:W-:Y:S02]  /*1ae0*/  HMMA.16816.F16 R102, R44, R38, R102 ;  /* 0x000000262c66723c */ /* 0x000fe40000000866 */
[----:B------:R-:W-:Y:S01]  /*1af0*/  STG.E desc[UR6][R14.64+0x10], R49 ;  /* 0x000010310e007986 */ /* 0x000fe2000c101906 */
[----:B------:R-:W-:-:S03]  /*1b00*/  LEA.HI.X R25, R6, R25, R7, 0x2, P2 ;  /* 0x0000001906197211 */ /* 0x000fc600010f1407 */
[----:B------:R-:W-:Y:S02]  /*1b10*/  STG.E desc[UR6][R4.64+0x20], R82 ;  /* 0x0000205204007986 */ /* 0x000fe4000c101906 */
[-C--:B------:R-:W-:Y:S02]  /*1b20*/  HMMA.16816.F16 R116, R52, R38.reuse, R116 ;  /* 0x000000263474723c */ /* 0x080fe40000000874 */
[----:B------:R-:W-:Y:S04]  /*1b30*/  STG.E desc[UR6][R14.64+0x20], R83 ;  /* 0x000020530e007986 */ /* 0x000fe8000c101906 */
[----:B------:R-:W-:Y:S02]  /*1b40*/  STG.E desc[UR6][R4.64+0x30], R84 ;  /* 0x0000305404007986 */ /* 0x000fe4000c101906 */
[----:B------:R-:W-:Y:S01]  /*1b50*/  HMMA.16816.F16 R38, R92, R38, R20 ;  /* 0x000000265c26723c */ /* 0x000fe20000000814 */
[C---:B------:R-:W-:Y:S01]  /*1b60*/  LEA R20, P1, R6.reuse, R26, 0x2 ;  /* 0x0000001a06147211 */ /* 0x040fe200078210ff */
[----:B------:R-:W-:Y:S03]  /*1b70*/  STG.E desc[UR6][R14.64+0x30], R85 ;  /* 0x000030550e007986 */ /* 0x000fe6000c101906 */
[----:B------:R-:W-:Y:S01]  /*1b80*/  LEA.HI.X R21, R6, R27, R7, 0x2, P1 ;  /* 0x0000001b06157211 */ /* 0x000fe200008f1407 */
[----:B------:R-:W-:Y:S01]  /*1b90*/  STG.E desc[UR6][R4.64+0x40], R86 ;  /* 0x0000405604007986 */ /* 0x000fe2000c101906 */
[----:B------:R-:W-:-:S03]  /*1ba0*/  IMAD.WIDE.U32 R6, R31, 0x20, R18 ;  /* 0x000000201f067825 */ /* 0x000fc600078e0012 */
[----:B------:R-:W-:Y:S04]  /*1bb0*/  STG.E desc[UR6][R14.64+0x40], R87 ;  /* 0x000040570e007986 */ /* 0x000fe8000c101906 */
[----:B------:R-:W-:Y:S04]  /*1bc0*/  STG.E desc[UR6][R4.64+0x50], R88 ;  /* 0x0000505804007986 */ /* 0x000fe8000c101906 */
[----:B------:R-:W-:Y:S04]  /*1bd0*/  STG.E desc[UR6][R14.64+0x50], R89 ;  /* 0x000050590e007986 */ /* 0x000fe8000c101906 */
[----:B------:R-:W-:Y:S04]  /*1be0*/  STG.E desc[UR6][R4.64+0x60], R90 ;  /* 0x0000605a04007986 */ /* 0x000fe8000c101906 */
[----:B------:R-:W-:Y:S04]  /*1bf0*/  STG.E desc[UR6][R14.64+0x60], R91 ;  /* 0x0000605b0e007986 */ /* 0x000fe8000c101906 */
[----:B------:R1:W-:Y:S04]  /*1c00*/  STG.E desc[UR6][R4.64+0x70], R16 ;  /* 0x0000701004007986 */ /* 0x0003e8000c101906 */
[----:B------:R-:W-:Y:S04]  /*1c10*/  STG.E desc[UR6][R14.64+0x70], R17 ;  /* 0x000070110e007986 */ /* 0x000fe8000c101906 */
[----:B------:R-:W-:Y:S04]  /*1c20*/  STG.E desc[UR6][R18.64], R42 ;  /* 0x0000002a12007986 */ /* 0x000fe8000c101906 */
[----:B------:R-:W-:Y:S01]  /*1c30*/  STG.E desc[UR6][R6.64], R43 ;  /* 0x0000002b06007986 */ /* 0x000fe2000c101906 */
[----:B-1----:R-:W-:-:S03]  /*1c40*/  IMAD.WIDE.U32 R4, R31, 0x20, R20 ;  /* 0x000000201f047825 */ /* 0x002fc600078e0014 */
[----:B------:R-:W-:Y:S04]  /*1c50*/  STG.E desc[UR6][R18.64+0x10], R74 ;  /* 0x0000104a12007986 */ /* 0x000fe8000c101906 */
        /* <DEDUP_REMOVED lines=45> */
[----:B------:R-:W-:Y:S01]  /*1f30*/  STG.E desc[UR6][R2.64+0x70], R39 ;  /* 0x0000702702007986 */ /* 0x000fe2000c101906 */
[----:B------:R-:W-:Y:S05]  /*1f40*/  EXIT ;  /* 0x000000000000794d */ /* 0x000fea0003800000 */
.L_x_2:
[----:B------:R-:W-:-:S00]  /*1f50*/  BRA `(.L_x_2) ;  /* 0xfffffffc00fc7947 */ /* 0x000fc0000383ffff */
[----:B------:R-:W-:-:S00]  /*1f60*/  NOP ;  /* 0x0000000000007918 */ /* 0x000fc00000000000 */
        /* <DEDUP_REMOVED lines=9> */
.L_x_3:


//--------------------- .nv.shared._Z26hgemm_m16n16k16_bk32_asyncP6__halfS0_S0_iii --------------------------
	.section	.nv.shared._Z26hgemm_m16n16k16_bk32_asyncP6__halfS0_S0_iii,"aw",@nobits
	.sectionflags	@""
	.align	16
	.zero		1024


//--------------------- .nv.shared.reserved.0     --------------------------
	.section	.nv.shared.reserved.0,"aw",@nobits
	.weak		__nv_reservedSMEM_offset_0_alias
	.size		__nv_reservedSMEM_offset_0_alias, 0, 64
	.other		__nv_reservedSMEM_offset_0_alias,@"STO_CUDA_RESERVED_SHARED STV_DEFAULT"
__nv_reservedSMEM_offset_0_alias:
	.zero		0
	.zero		64


//--------------------- .nv.constant0._Z26hgemm_m16n16k16_bk32_asyncP6__halfS0_S0_iii --------------------------
	.section	.nv.constant0._Z26hgemm_m16n16k16_bk32_asyncP6__halfS0_S0_iii,"a",@progbits
	.sectionflags	@""
	.align	4
.nv.constant0._Z26hgemm_m16n16k16_bk32_asyncP6__halfS0_S0_iii:
	.zero		932


//--------------------- SYMBOLS --------------------------

	.type		.nv.reservedSmem.offset0,@object
	.size		.nv.reservedSmem.offset0,0x4
	.type		.nv.reservedSmem.cap,@object
	.size		.nv.reservedSmem.cap,0x4
